//
// Generated by NVIDIA NVVM Compiler
//
// Compiler Build ID: CL-36424714
// Cuda compilation tools, release 13.0, V13.0.88
// Based on NVVM 20.0.0
//

.version 9.0
.target sm_100
.address_size 64

	// .globl	_Z4trapPfi
.func  (.param .align 16 .b8 func_retval0[16]) __internal_trig_reduction_slowpathd
(
	.param .b64 __internal_trig_reduction_slowpathd_param_0
)
;
.global .align 4 .b8 precalc_xorwow_matrix[102400];
.global .align 4 .b8 precalc_xorwow_offset_matrix[102400];
.global .align 4 .b8 mrg32k3aM1[2304];
.global .align 4 .b8 mrg32k3aM2[2304];
.global .align 4 .b8 mrg32k3aM1SubSeq[2016];
.global .align 4 .b8 mrg32k3aM2SubSeq[2016];
.global .align 4 .b8 mrg32k3aM1Seq[2304];
.global .align 4 .b8 mrg32k3aM2Seq[2304];
.const .align 8 .b8 __cr_lgamma_table[72];
// _ZZ4trapPfiE4temp has been demoted
// _ZZ2mcPfiiE4temp has been demoted
.global .align 8 .b8 __cudart_i2opi_d[144] = {8, 93, 141, 31, 177, 95, 251, 107, 234, 146, 82, 138, 247, 57, 7, 61, 123, 241, 229, 235, 199, 186, 39, 117, 45, 234, 95, 158, 102, 63, 70, 79, 183, 9, 203, 39, 207, 126, 54, 109, 31, 109, 10, 90, 139, 17, 47, 239, 15, 152, 5, 222, 255, 151, 248, 31, 59, 40, 249, 189, 139, 95, 132, 156, 244, 57, 83, 131, 57, 214, 145, 57, 65, 126, 95, 180, 38, 112, 156, 233, 132, 68, 187, 46, 245, 53, 130, 232, 62, 167, 41, 177, 28, 235, 29, 254, 28, 146, 209, 9, 234, 46, 73, 6, 224, 210, 77, 66, 58, 110, 36, 183, 97, 197, 187, 222, 171, 99, 81, 254, 65, 144, 67, 60, 153, 149, 98, 219, 192, 221, 52, 245, 209, 87, 39, 252, 41, 21, 68, 78, 110, 131, 249, 162};
.global .align 16 .b8 __cudart_sin_cos_coeffs[128] = {70, 210, 176, 44, 241, 229, 90, 190, 146, 227, 172, 105, 227, 29, 199, 62, 161, 98, 219, 25, 160, 1, 42, 191, 24, 8, 17, 17, 17, 17, 129, 63, 84, 85, 85, 85, 85, 85, 197, 191, 0, 0, 0, 0, 0, 0, 0, 0, 0, 0, 0, 0, 0, 0, 0, 0, 100, 129, 253, 32, 131, 255, 168, 189, 40, 133, 239, 193, 167, 238, 33, 62, 217, 230, 6, 142, 79, 126, 146, 190, 233, 188, 221, 25, 160, 1, 250, 62, 71, 93, 193, 22, 108, 193, 86, 191, 81, 85, 85, 85, 85, 85, 165, 63, 0, 0, 0, 0, 0, 0, 224, 191, 0, 0, 0, 0, 0, 0, 240, 63};

.visible .entry _Z4trapPfi(
	.param .u64 .ptr .align 1 _Z4trapPfi_param_0,
	.param .u32 _Z4trapPfi_param_1
)
{
	.reg .pred 	%p<8>;
	.reg .b32 	%r<25>;
	.reg .b32 	%f<77>;
	.reg .b64 	%rd<7>;
	.reg .b64 	%fd<41>;
	// demoted variable
	.shared .align 4 .b8 _ZZ4trapPfiE4temp[2048];
	ld.param.u64 	%rd1, [_Z4trapPfi_param_0];
	ld.param.u32 	%r9, [_Z4trapPfi_param_1];
	mov.u32 	%r1, %tid.x;
	shl.b32 	%r10, %r1, 2;
	mov.u32 	%r11, _ZZ4trapPfiE4temp;
	add.s32 	%r2, %r11, %r10;
	mov.u32 	%r12, %ctaid.x;
	mov.u32 	%r13, %ntid.x;
	mad.lo.s32 	%r3, %r12, %r13, %r1;
	setp.ge.s32 	%p1, %r3, %r9;
	mov.f32 	%f75, 0f00000000;
	@%p1 bra 	$L__BB0_6;
	cvt.rn.f32.s32 	%f6, %r3;
	cvt.f64.f32 	%fd7, %f6;
	mul.f64 	%fd8, %fd7, 0d400921FB54442D18;
	cvt.rn.f32.s32 	%f7, %r9;
	add.f32 	%f8, %f7, 0fBF800000;
	cvt.f64.f32 	%fd9, %f8;
	div.rn.f64 	%fd1, %fd8, %fd9;
	abs.f64 	%fd2, %fd1;
	setp.neu.f64 	%p2, %fd2, 0d7FF0000000000000;
	@%p2 bra 	$L__BB0_3;
	mov.f64 	%fd15, 0d0000000000000000;
	mul.rn.f64 	%fd40, %fd1, %fd15;
	mov.b32 	%r23, 0;
	bra.uni 	$L__BB0_5;
$L__BB0_3:
	mul.f64 	%fd10, %fd1, 0d3FE45F306DC9C883;
	cvt.rni.s32.f64 	%r23, %fd10;
	cvt.rn.f64.s32 	%fd11, %r23;
	fma.rn.f64 	%fd12, %fd11, 0dBFF921FB54442D18, %fd1;
	fma.rn.f64 	%fd13, %fd11, 0dBC91A62633145C00, %fd12;
	fma.rn.f64 	%fd40, %fd11, 0dB97B839A252049C0, %fd13;
	setp.ltu.f64 	%p3, %fd2, 0d41E0000000000000;
	@%p3 bra 	$L__BB0_5;
	{ // callseq 0, 0
	.param .b64 param0;
	st.param.f64 	[param0], %fd1;
	.param .align 16 .b8 retval0[16];
	call.uni (retval0), 
	__internal_trig_reduction_slowpathd, 
	(
	param0
	);
	ld.param.f64 	%fd40, [retval0];
	ld.param.b32 	%r23, [retval0+8];
	} // callseq 0
$L__BB0_5:
	shl.b32 	%r16, %r23, 6;
	cvt.u64.u32 	%rd2, %r16;
	and.b64  	%rd3, %rd2, 64;
	mov.u64 	%rd4, __cudart_sin_cos_coeffs;
	add.s64 	%rd5, %rd4, %rd3;
	mul.rn.f64 	%fd16, %fd40, %fd40;
	and.b32  	%r17, %r23, 1;
	setp.eq.b32 	%p4, %r17, 1;
	selp.f64 	%fd17, 0dBDA8FF8320FD8164, 0d3DE5DB65F9785EBA, %p4;
	ld.global.nc.v2.f64 	{%fd18, %fd19}, [%rd5];
	fma.rn.f64 	%fd20, %fd17, %fd16, %fd18;
	fma.rn.f64 	%fd21, %fd20, %fd16, %fd19;
	ld.global.nc.v2.f64 	{%fd22, %fd23}, [%rd5+16];
	fma.rn.f64 	%fd24, %fd21, %fd16, %fd22;
	fma.rn.f64 	%fd25, %fd24, %fd16, %fd23;
	ld.global.nc.v2.f64 	{%fd26, %fd27}, [%rd5+32];
	fma.rn.f64 	%fd28, %fd25, %fd16, %fd26;
	fma.rn.f64 	%fd29, %fd28, %fd16, %fd27;
	fma.rn.f64 	%fd30, %fd29, %fd40, %fd40;
	fma.rn.f64 	%fd31, %fd29, %fd16, 0d3FF0000000000000;
	selp.f64 	%fd32, %fd31, %fd30, %p4;
	and.b32  	%r18, %r23, 2;
	setp.eq.s32 	%p5, %r18, 0;
	mov.f64 	%fd33, 0d0000000000000000;
	sub.f64 	%fd34, %fd33, %fd32;
	selp.f64 	%fd35, %fd32, %fd34, %p5;
	cvt.rn.f32.f64 	%f75, %fd35;
$L__BB0_6:
	st.shared.f32 	[%r2], %f75;
	bar.sync 	0;
	setp.ne.s32 	%p6, %r1, 0;
	@%p6 bra 	$L__BB0_10;
	mov.f32 	%f76, 0f00000000;
	mov.b32 	%r24, 64;
$L__BB0_8:
	add.s32 	%r21, %r11, %r24;
	ld.shared.f32 	%f10, [%r21+-64];
	add.f32 	%f11, %f76, %f10;
	ld.shared.f32 	%f12, [%r21+-60];
	add.f32 	%f13, %f11, %f12;
	ld.shared.f32 	%f14, [%r21+-56];
	add.f32 	%f15, %f13, %f14;
	ld.shared.f32 	%f16, [%r21+-52];
	add.f32 	%f17, %f15, %f16;
	ld.shared.f32 	%f18, [%r21+-48];
	add.f32 	%f19, %f17, %f18;
	ld.shared.f32 	%f20, [%r21+-44];
	add.f32 	%f21, %f19, %f20;
	ld.shared.f32 	%f22, [%r21+-40];
	add.f32 	%f23, %f21, %f22;
	ld.shared.f32 	%f24, [%r21+-36];
	add.f32 	%f25, %f23, %f24;
	ld.shared.f32 	%f26, [%r21+-32];
	add.f32 	%f27, %f25, %f26;
	ld.shared.f32 	%f28, [%r21+-28];
	add.f32 	%f29, %f27, %f28;
	ld.shared.f32 	%f30, [%r21+-24];
	add.f32 	%f31, %f29, %f30;
	ld.shared.f32 	%f32, [%r21+-20];
	add.f32 	%f33, %f31, %f32;
	ld.shared.f32 	%f34, [%r21+-16];
	add.f32 	%f35, %f33, %f34;
	ld.shared.f32 	%f36, [%r21+-12];
	add.f32 	%f37, %f35, %f36;
	ld.shared.f32 	%f38, [%r21+-8];
	add.f32 	%f39, %f37, %f38;
	ld.shared.f32 	%f40, [%r21+-4];
	add.f32 	%f41, %f39, %f40;
	ld.shared.f32 	%f42, [%r21];
	add.f32 	%f43, %f41, %f42;
	ld.shared.f32 	%f44, [%r21+4];
	add.f32 	%f45, %f43, %f44;
	ld.shared.f32 	%f46, [%r21+8];
	add.f32 	%f47, %f45, %f46;
	ld.shared.f32 	%f48, [%r21+12];
	add.f32 	%f49, %f47, %f48;
	ld.shared.f32 	%f50, [%r21+16];
	add.f32 	%f51, %f49, %f50;
	ld.shared.f32 	%f52, [%r21+20];
	add.f32 	%f53, %f51, %f52;
	ld.shared.f32 	%f54, [%r21+24];
	add.f32 	%f55, %f53, %f54;
	ld.shared.f32 	%f56, [%r21+28];
	add.f32 	%f57, %f55, %f56;
	ld.shared.f32 	%f58, [%r21+32];
	add.f32 	%f59, %f57, %f58;
	ld.shared.f32 	%f60, [%r21+36];
	add.f32 	%f61, %f59, %f60;
	ld.shared.f32 	%f62, [%r21+40];
	add.f32 	%f63, %f61, %f62;
	ld.shared.f32 	%f64, [%r21+44];
	add.f32 	%f65, %f63, %f64;
	ld.shared.f32 	%f66, [%r21+48];
	add.f32 	%f67, %f65, %f66;
	ld.shared.f32 	%f68, [%r21+52];
	add.f32 	%f69, %f67, %f68;
	ld.shared.f32 	%f70, [%r21+56];
	add.f32 	%f71, %f69, %f70;
	ld.shared.f32 	%f72, [%r21+60];
	add.f32 	%f76, %f71, %f72;
	add.s32 	%r24, %r24, 128;
	setp.ne.s32 	%p7, %r24, 2112;
	@%p7 bra 	$L__BB0_8;
	cvt.f64.f32 	%fd36, %f76;
	mul.f64 	%fd37, %fd36, 0d400921FB54442D18;
	add.s32 	%r22, %r9, -1;
	cvt.rn.f64.s32 	%fd38, %r22;
	div.rn.f64 	%fd39, %fd37, %fd38;
	cvt.rn.f32.f64 	%f73, %fd39;
	cvta.to.global.u64 	%rd6, %rd1;
	atom.global.add.f32 	%f74, [%rd6], %f73;
$L__BB0_10:
	ret;

}
	// .globl	_Z2mcPfii
.visible .entry _Z2mcPfii(
	.param .u64 .ptr .align 1 _Z2mcPfii_param_0,
	.param .u32 _Z2mcPfii_param_1,
	.param .u32 _Z2mcPfii_param_2
)
{
	.local .align 8 .b8 	__local_depot1[48];
	.reg .b64 	%SP;
	.reg .b64 	%SPL;
	.reg .pred 	%p<70>;
	.reg .b32 	%r<1236>;
	.reg .b32 	%f<73>;
	.reg .b64 	%rd<30>;
	.reg .b64 	%fd<39>;
	// demoted variable
	.shared .align 4 .b8 _ZZ2mcPfiiE4temp[2048];
	mov.u64 	%SPL, __local_depot1;
	ld.param.u64 	%rd10, [_Z2mcPfii_param_0];
	ld.param.u32 	%r558, [_Z2mcPfii_param_1];
	ld.param.u32 	%r559, [_Z2mcPfii_param_2];
	add.u64 	%rd1, %SPL, 0;
	mov.u32 	%r1, %tid.x;
	shl.b32 	%r560, %r1, 2;
	mov.u32 	%r561, _ZZ2mcPfiiE4temp;
	add.s32 	%r2, %r561, %r560;
	mov.b32 	%r562, 0;
	st.shared.u32 	[%r2], %r562;
	mov.u32 	%r3, %ctaid.x;
	mov.u32 	%r563, %ntid.x;
	mad.lo.s32 	%r564, %r3, %r563, %r1;
	setp.ge.s32 	%p1, %r564, %r558;
	@%p1 bra 	$L__BB1_121;
	add.s32 	%r567, %r559, %r3;
	xor.b32  	%r568, %r567, -1429050551;
	mul.lo.s32 	%r4, %r568, 1099087573;
	add.s32 	%r569, %r4, -638133224;
	add.s32 	%r964, %r4, 123456789;
	st.local.v2.u32 	[%rd1], {%r569, %r964};
	xor.b32  	%r963, %r4, 362436069;
	mov.b32 	%r962, -123459836;
	st.local.v2.u32 	[%rd1+8], {%r963, %r962};
	add.s32 	%r960, %r4, 5783321;
	mov.b32 	%r961, -589760388;
	st.local.v2.u32 	[%rd1+16], {%r961, %r960};
	setp.eq.s32 	%p2, %r1, 0;
	@%p2 bra 	$L__BB1_116;
	cvt.u64.u32 	%rd29, %r1;
	mov.b32 	%r947, 0;
	mov.b32 	%r962, -123459836;
	mov.b32 	%r961, -589760388;
	mov.u64 	%rd13, precalc_xorwow_matrix;
$L__BB1_3:
	mov.u64 	%rd3, %rd29;
	and.b64  	%rd4, %rd3, 3;
	setp.eq.s64 	%p3, %rd4, 0;
	@%p3 bra 	$L__BB1_115;
	mul.wide.u32 	%rd12, %r947, 3200;
	add.s64 	%rd5, %rd13, %rd12;
	mov.b32 	%r960, 0;
	mov.u32 	%r961, %r960;
	mov.u32 	%r962, %r960;
	mov.u32 	%r963, %r960;
	mov.u32 	%r964, %r960;
	mov.u32 	%r953, %r960;
$L__BB1_5:
	mul.wide.u32 	%rd14, %r953, 4;
	add.s64 	%rd15, %rd1, %rd14;
	ld.local.u32 	%r20, [%rd15+4];
	shl.b32 	%r21, %r953, 5;
	mov.b32 	%r959, 0;
$L__BB1_6:
	.pragma "nounroll";
	shr.u32 	%r575, %r20, %r959;
	and.b32  	%r576, %r575, 1;
	setp.eq.b32 	%p4, %r576, 1;
	not.pred 	%p5, %p4;
	add.s32 	%r577, %r21, %r959;
	mul.lo.s32 	%r578, %r577, 5;
	mul.wide.u32 	%rd16, %r578, 4;
	add.s64 	%rd6, %rd5, %rd16;
	@%p5 bra 	$L__BB1_8;
	ld.global.u32 	%r579, [%rd6];
	xor.b32  	%r964, %r964, %r579;
	ld.global.u32 	%r580, [%rd6+4];
	xor.b32  	%r963, %r963, %r580;
	ld.global.u32 	%r581, [%rd6+8];
	xor.b32  	%r962, %r962, %r581;
	ld.global.u32 	%r582, [%rd6+12];
	xor.b32  	%r961, %r961, %r582;
	ld.global.u32 	%r583, [%rd6+16];
	xor.b32  	%r960, %r960, %r583;
$L__BB1_8:
	and.b32  	%r585, %r575, 2;
	setp.eq.s32 	%p6, %r585, 0;
	@%p6 bra 	$L__BB1_10;
	ld.global.u32 	%r586, [%rd6+20];
	xor.b32  	%r964, %r964, %r586;
	ld.global.u32 	%r587, [%rd6+24];
	xor.b32  	%r963, %r963, %r587;
	ld.global.u32 	%r588, [%rd6+28];
	xor.b32  	%r962, %r962, %r588;
	ld.global.u32 	%r589, [%rd6+32];
	xor.b32  	%r961, %r961, %r589;
	ld.global.u32 	%r590, [%rd6+36];
	xor.b32  	%r960, %r960, %r590;
$L__BB1_10:
	and.b32  	%r592, %r575, 4;
	setp.eq.s32 	%p7, %r592, 0;
	@%p7 bra 	$L__BB1_12;
	ld.global.u32 	%r593, [%rd6+40];
	xor.b32  	%r964, %r964, %r593;
	ld.global.u32 	%r594, [%rd6+44];
	xor.b32  	%r963, %r963, %r594;
	ld.global.u32 	%r595, [%rd6+48];
	xor.b32  	%r962, %r962, %r595;
	ld.global.u32 	%r596, [%rd6+52];
	xor.b32  	%r961, %r961, %r596;
	ld.global.u32 	%r597, [%rd6+56];
	xor.b32  	%r960, %r960, %r597;
$L__BB1_12:
	and.b32  	%r599, %r575, 8;
	setp.eq.s32 	%p8, %r599, 0;
	@%p8 bra 	$L__BB1_14;
	ld.global.u32 	%r600, [%rd6+60];
	xor.b32  	%r964, %r964, %r600;
	ld.global.u32 	%r601, [%rd6+64];
	xor.b32  	%r963, %r963, %r601;
	ld.global.u32 	%r602, [%rd6+68];
	xor.b32  	%r962, %r962, %r602;
	ld.global.u32 	%r603, [%rd6+72];
	xor.b32  	%r961, %r961, %r603;
	ld.global.u32 	%r604, [%rd6+76];
	xor.b32  	%r960, %r960, %r604;
$L__BB1_14:
	and.b32  	%r606, %r575, 16;
	setp.eq.s32 	%p9, %r606, 0;
	@%p9 bra 	$L__BB1_16;
	ld.global.u32 	%r607, [%rd6+80];
	xor.b32  	%r964, %r964, %r607;
	ld.global.u32 	%r608, [%rd6+84];
	xor.b32  	%r963, %r963, %r608;
	ld.global.u32 	%r609, [%rd6+88];
	xor.b32  	%r962, %r962, %r609;
	ld.global.u32 	%r610, [%rd6+92];
	xor.b32  	%r961, %r961, %r610;
	ld.global.u32 	%r611, [%rd6+96];
	xor.b32  	%r960, %r960, %r611;
$L__BB1_16:
	and.b32  	%r613, %r575, 32;
	setp.eq.s32 	%p10, %r613, 0;
	@%p10 bra 	$L__BB1_18;
	ld.global.u32 	%r614, [%rd6+100];
	xor.b32  	%r964, %r964, %r614;
	ld.global.u32 	%r615, [%rd6+104];
	xor.b32  	%r963, %r963, %r615;
	ld.global.u32 	%r616, [%rd6+108];
	xor.b32  	%r962, %r962, %r616;
	ld.global.u32 	%r617, [%rd6+112];
	xor.b32  	%r961, %r961, %r617;
	ld.global.u32 	%r618, [%rd6+116];
	xor.b32  	%r960, %r960, %r618;
$L__BB1_18:
	and.b32  	%r620, %r575, 64;
	setp.eq.s32 	%p11, %r620, 0;
	@%p11 bra 	$L__BB1_20;
	ld.global.u32 	%r621, [%rd6+120];
	xor.b32  	%r964, %r964, %r621;
	ld.global.u32 	%r622, [%rd6+124];
	xor.b32  	%r963, %r963, %r622;
	ld.global.u32 	%r623, [%rd6+128];
	xor.b32  	%r962, %r962, %r623;
	ld.global.u32 	%r624, [%rd6+132];
	xor.b32  	%r961, %r961, %r624;
	ld.global.u32 	%r625, [%rd6+136];
	xor.b32  	%r960, %r960, %r625;
$L__BB1_20:
	and.b32  	%r627, %r575, 128;
	setp.eq.s32 	%p12, %r627, 0;
	@%p12 bra 	$L__BB1_22;
	ld.global.u32 	%r628, [%rd6+140];
	xor.b32  	%r964, %r964, %r628;
	ld.global.u32 	%r629, [%rd6+144];
	xor.b32  	%r963, %r963, %r629;
	ld.global.u32 	%r630, [%rd6+148];
	xor.b32  	%r962, %r962, %r630;
	ld.global.u32 	%r631, [%rd6+152];
	xor.b32  	%r961, %r961, %r631;
	ld.global.u32 	%r632, [%rd6+156];
	xor.b32  	%r960, %r960, %r632;
$L__BB1_22:
	and.b32  	%r634, %r575, 256;
	setp.eq.s32 	%p13, %r634, 0;
	@%p13 bra 	$L__BB1_24;
	ld.global.u32 	%r635, [%rd6+160];
	xor.b32  	%r964, %r964, %r635;
	ld.global.u32 	%r636, [%rd6+164];
	xor.b32  	%r963, %r963, %r636;
	ld.global.u32 	%r637, [%rd6+168];
	xor.b32  	%r962, %r962, %r637;
	ld.global.u32 	%r638, [%rd6+172];
	xor.b32  	%r961, %r961, %r638;
	ld.global.u32 	%r639, [%rd6+176];
	xor.b32  	%r960, %r960, %r639;
$L__BB1_24:
	and.b32  	%r641, %r575, 512;
	setp.eq.s32 	%p14, %r641, 0;
	@%p14 bra 	$L__BB1_26;
	ld.global.u32 	%r642, [%rd6+180];
	xor.b32  	%r964, %r964, %r642;
	ld.global.u32 	%r643, [%rd6+184];
	xor.b32  	%r963, %r963, %r643;
	ld.global.u32 	%r644, [%rd6+188];
	xor.b32  	%r962, %r962, %r644;
	ld.global.u32 	%r645, [%rd6+192];
	xor.b32  	%r961, %r961, %r645;
	ld.global.u32 	%r646, [%rd6+196];
	xor.b32  	%r960, %r960, %r646;
$L__BB1_26:
	and.b32  	%r648, %r575, 1024;
	setp.eq.s32 	%p15, %r648, 0;
	@%p15 bra 	$L__BB1_28;
	ld.global.u32 	%r649, [%rd6+200];
	xor.b32  	%r964, %r964, %r649;
	ld.global.u32 	%r650, [%rd6+204];
	xor.b32  	%r963, %r963, %r650;
	ld.global.u32 	%r651, [%rd6+208];
	xor.b32  	%r962, %r962, %r651;
	ld.global.u32 	%r652, [%rd6+212];
	xor.b32  	%r961, %r961, %r652;
	ld.global.u32 	%r653, [%rd6+216];
	xor.b32  	%r960, %r960, %r653;
$L__BB1_28:
	and.b32  	%r655, %r575, 2048;
	setp.eq.s32 	%p16, %r655, 0;
	@%p16 bra 	$L__BB1_30;
	ld.global.u32 	%r656, [%rd6+220];
	xor.b32  	%r964, %r964, %r656;
	ld.global.u32 	%r657, [%rd6+224];
	xor.b32  	%r963, %r963, %r657;
	ld.global.u32 	%r658, [%rd6+228];
	xor.b32  	%r962, %r962, %r658;
	ld.global.u32 	%r659, [%rd6+232];
	xor.b32  	%r961, %r961, %r659;
	ld.global.u32 	%r660, [%rd6+236];
	xor.b32  	%r960, %r960, %r660;
$L__BB1_30:
	and.b32  	%r662, %r575, 4096;
	setp.eq.s32 	%p17, %r662, 0;
	@%p17 bra 	$L__BB1_32;
	ld.global.u32 	%r663, [%rd6+240];
	xor.b32  	%r964, %r964, %r663;
	ld.global.u32 	%r664, [%rd6+244];
	xor.b32  	%r963, %r963, %r664;
	ld.global.u32 	%r665, [%rd6+248];
	xor.b32  	%r962, %r962, %r665;
	ld.global.u32 	%r666, [%rd6+252];
	xor.b32  	%r961, %r961, %r666;
	ld.global.u32 	%r667, [%rd6+256];
	xor.b32  	%r960, %r960, %r667;
$L__BB1_32:
	and.b32  	%r669, %r575, 8192;
	setp.eq.s32 	%p18, %r669, 0;
	@%p18 bra 	$L__BB1_34;
	ld.global.u32 	%r670, [%rd6+260];
	xor.b32  	%r964, %r964, %r670;
	ld.global.u32 	%r671, [%rd6+264];
	xor.b32  	%r963, %r963, %r671;
	ld.global.u32 	%r672, [%rd6+268];
	xor.b32  	%r962, %r962, %r672;
	ld.global.u32 	%r673, [%rd6+272];
	xor.b32  	%r961, %r961, %r673;
	ld.global.u32 	%r674, [%rd6+276];
	xor.b32  	%r960, %r960, %r674;
$L__BB1_34:
	and.b32  	%r676, %r575, 16384;
	setp.eq.s32 	%p19, %r676, 0;
	@%p19 bra 	$L__BB1_36;
	ld.global.u32 	%r677, [%rd6+280];
	xor.b32  	%r964, %r964, %r677;
	ld.global.u32 	%r678, [%rd6+284];
	xor.b32  	%r963, %r963, %r678;
	ld.global.u32 	%r679, [%rd6+288];
	xor.b32  	%r962, %r962, %r679;
	ld.global.u32 	%r680, [%rd6+292];
	xor.b32  	%r961, %r961, %r680;
	ld.global.u32 	%r681, [%rd6+296];
	xor.b32  	%r960, %r960, %r681;
$L__BB1_36:
	and.b32  	%r683, %r575, 32768;
	setp.eq.s32 	%p20, %r683, 0;
	@%p20 bra 	$L__BB1_38;
	ld.global.u32 	%r684, [%rd6+300];
	xor.b32  	%r964, %r964, %r684;
	ld.global.u32 	%r685, [%rd6+304];
	xor.b32  	%r963, %r963, %r685;
	ld.global.u32 	%r686, [%rd6+308];
	xor.b32  	%r962, %r962, %r686;
	ld.global.u32 	%r687, [%rd6+312];
	xor.b32  	%r961, %r961, %r687;
	ld.global.u32 	%r688, [%rd6+316];
	xor.b32  	%r960, %r960, %r688;
$L__BB1_38:
	add.s32 	%r959, %r959, 16;
	setp.ne.s32 	%p21, %r959, 32;
	@%p21 bra 	$L__BB1_6;
	mad.lo.s32 	%r689, %r953, -31, %r21;
	add.s32 	%r953, %r689, 1;
	setp.ne.s32 	%p22, %r953, 5;
	@%p22 bra 	$L__BB1_5;
	st.local.u32 	[%rd1+4], %r964;
	st.local.v2.u32 	[%rd1+8], {%r963, %r962};
	st.local.v2.u32 	[%rd1+16], {%r961, %r960};
	setp.eq.s64 	%p23, %rd4, 1;
	@%p23 bra 	$L__BB1_115;
	mov.b32 	%r960, 0;
	mov.u32 	%r961, %r960;
	mov.u32 	%r962, %r960;
	mov.u32 	%r963, %r960;
	mov.u32 	%r964, %r960;
	mov.u32 	%r1045, %r960;
$L__BB1_42:
	mul.wide.u32 	%rd17, %r1045, 4;
	add.s64 	%rd18, %rd1, %rd17;
	ld.local.u32 	%r196, [%rd18+4];
	shl.b32 	%r197, %r1045, 5;
	mov.b32 	%r1051, 0;
$L__BB1_43:
	.pragma "nounroll";
	shr.u32 	%r692, %r196, %r1051;
	and.b32  	%r693, %r692, 1;
	setp.eq.b32 	%p24, %r693, 1;
	not.pred 	%p25, %p24;
	add.s32 	%r694, %r197, %r1051;
	mul.lo.s32 	%r695, %r694, 5;
	mul.wide.u32 	%rd19, %r695, 4;
	add.s64 	%rd7, %rd5, %rd19;
	@%p25 bra 	$L__BB1_45;
	ld.global.u32 	%r696, [%rd7];
	xor.b32  	%r964, %r964, %r696;
	ld.global.u32 	%r697, [%rd7+4];
	xor.b32  	%r963, %r963, %r697;
	ld.global.u32 	%r698, [%rd7+8];
	xor.b32  	%r962, %r962, %r698;
	ld.global.u32 	%r699, [%rd7+12];
	xor.b32  	%r961, %r961, %r699;
	ld.global.u32 	%r700, [%rd7+16];
	xor.b32  	%r960, %r960, %r700;
$L__BB1_45:
	and.b32  	%r702, %r692, 2;
	setp.eq.s32 	%p26, %r702, 0;
	@%p26 bra 	$L__BB1_47;
	ld.global.u32 	%r703, [%rd7+20];
	xor.b32  	%r964, %r964, %r703;
	ld.global.u32 	%r704, [%rd7+24];
	xor.b32  	%r963, %r963, %r704;
	ld.global.u32 	%r705, [%rd7+28];
	xor.b32  	%r962, %r962, %r705;
	ld.global.u32 	%r706, [%rd7+32];
	xor.b32  	%r961, %r961, %r706;
	ld.global.u32 	%r707, [%rd7+36];
	xor.b32  	%r960, %r960, %r707;
$L__BB1_47:
	and.b32  	%r709, %r692, 4;
	setp.eq.s32 	%p27, %r709, 0;
	@%p27 bra 	$L__BB1_49;
	ld.global.u32 	%r710, [%rd7+40];
	xor.b32  	%r964, %r964, %r710;
	ld.global.u32 	%r711, [%rd7+44];
	xor.b32  	%r963, %r963, %r711;
	ld.global.u32 	%r712, [%rd7+48];
	xor.b32  	%r962, %r962, %r712;
	ld.global.u32 	%r713, [%rd7+52];
	xor.b32  	%r961, %r961, %r713;
	ld.global.u32 	%r714, [%rd7+56];
	xor.b32  	%r960, %r960, %r714;
$L__BB1_49:
	and.b32  	%r716, %r692, 8;
	setp.eq.s32 	%p28, %r716, 0;
	@%p28 bra 	$L__BB1_51;
	ld.global.u32 	%r717, [%rd7+60];
	xor.b32  	%r964, %r964, %r717;
	ld.global.u32 	%r718, [%rd7+64];
	xor.b32  	%r963, %r963, %r718;
	ld.global.u32 	%r719, [%rd7+68];
	xor.b32  	%r962, %r962, %r719;
	ld.global.u32 	%r720, [%rd7+72];
	xor.b32  	%r961, %r961, %r720;
	ld.global.u32 	%r721, [%rd7+76];
	xor.b32  	%r960, %r960, %r721;
$L__BB1_51:
	and.b32  	%r723, %r692, 16;
	setp.eq.s32 	%p29, %r723, 0;
	@%p29 bra 	$L__BB1_53;
	ld.global.u32 	%r724, [%rd7+80];
	xor.b32  	%r964, %r964, %r724;
	ld.global.u32 	%r725, [%rd7+84];
	xor.b32  	%r963, %r963, %r725;
	ld.global.u32 	%r726, [%rd7+88];
	xor.b32  	%r962, %r962, %r726;
	ld.global.u32 	%r727, [%rd7+92];
	xor.b32  	%r961, %r961, %r727;
	ld.global.u32 	%r728, [%rd7+96];
	xor.b32  	%r960, %r960, %r728;
$L__BB1_53:
	and.b32  	%r730, %r692, 32;
	setp.eq.s32 	%p30, %r730, 0;
	@%p30 bra 	$L__BB1_55;
	ld.global.u32 	%r731, [%rd7+100];
	xor.b32  	%r964, %r964, %r731;
	ld.global.u32 	%r732, [%rd7+104];
	xor.b32  	%r963, %r963, %r732;
	ld.global.u32 	%r733, [%rd7+108];
	xor.b32  	%r962, %r962, %r733;
	ld.global.u32 	%r734, [%rd7+112];
	xor.b32  	%r961, %r961, %r734;
	ld.global.u32 	%r735, [%rd7+116];
	xor.b32  	%r960, %r960, %r735;
$L__BB1_55:
	and.b32  	%r737, %r692, 64;
	setp.eq.s32 	%p31, %r737, 0;
	@%p31 bra 	$L__BB1_57;
	ld.global.u32 	%r738, [%rd7+120];
	xor.b32  	%r964, %r964, %r738;
	ld.global.u32 	%r739, [%rd7+124];
	xor.b32  	%r963, %r963, %r739;
	ld.global.u32 	%r740, [%rd7+128];
	xor.b32  	%r962, %r962, %r740;
	ld.global.u32 	%r741, [%rd7+132];
	xor.b32  	%r961, %r961, %r741;
	ld.global.u32 	%r742, [%rd7+136];
	xor.b32  	%r960, %r960, %r742;
$L__BB1_57:
	and.b32  	%r744, %r692, 128;
	setp.eq.s32 	%p32, %r744, 0;
	@%p32 bra 	$L__BB1_59;
	ld.global.u32 	%r745, [%rd7+140];
	xor.b32  	%r964, %r964, %r745;
	ld.global.u32 	%r746, [%rd7+144];
	xor.b32  	%r963, %r963, %r746;
	ld.global.u32 	%r747, [%rd7+148];
	xor.b32  	%r962, %r962, %r747;
	ld.global.u32 	%r748, [%rd7+152];
	xor.b32  	%r961, %r961, %r748;
	ld.global.u32 	%r749, [%rd7+156];
	xor.b32  	%r960, %r960, %r749;
$L__BB1_59:
	and.b32  	%r751, %r692, 256;
	setp.eq.s32 	%p33, %r751, 0;
	@%p33 bra 	$L__BB1_61;
	ld.global.u32 	%r752, [%rd7+160];
	xor.b32  	%r964, %r964, %r752;
	ld.global.u32 	%r753, [%rd7+164];
	xor.b32  	%r963, %r963, %r753;
	ld.global.u32 	%r754, [%rd7+168];
	xor.b32  	%r962, %r962, %r754;
	ld.global.u32 	%r755, [%rd7+172];
	xor.b32  	%r961, %r961, %r755;
	ld.global.u32 	%r756, [%rd7+176];
	xor.b32  	%r960, %r960, %r756;
$L__BB1_61:
	and.b32  	%r758, %r692, 512;
	setp.eq.s32 	%p34, %r758, 0;
	@%p34 bra 	$L__BB1_63;
	ld.global.u32 	%r759, [%rd7+180];
	xor.b32  	%r964, %r964, %r759;
	ld.global.u32 	%r760, [%rd7+184];
	xor.b32  	%r963, %r963, %r760;
	ld.global.u32 	%r761, [%rd7+188];
	xor.b32  	%r962, %r962, %r761;
	ld.global.u32 	%r762, [%rd7+192];
	xor.b32  	%r961, %r961, %r762;
	ld.global.u32 	%r763, [%rd7+196];
	xor.b32  	%r960, %r960, %r763;
$L__BB1_63:
	and.b32  	%r765, %r692, 1024;
	setp.eq.s32 	%p35, %r765, 0;
	@%p35 bra 	$L__BB1_65;
	ld.global.u32 	%r766, [%rd7+200];
	xor.b32  	%r964, %r964, %r766;
	ld.global.u32 	%r767, [%rd7+204];
	xor.b32  	%r963, %r963, %r767;
	ld.global.u32 	%r768, [%rd7+208];
	xor.b32  	%r962, %r962, %r768;
	ld.global.u32 	%r769, [%rd7+212];
	xor.b32  	%r961, %r961, %r769;
	ld.global.u32 	%r770, [%rd7+216];
	xor.b32  	%r960, %r960, %r770;
$L__BB1_65:
	and.b32  	%r772, %r692, 2048;
	setp.eq.s32 	%p36, %r772, 0;
	@%p36 bra 	$L__BB1_67;
	ld.global.u32 	%r773, [%rd7+220];
	xor.b32  	%r964, %r964, %r773;
	ld.global.u32 	%r774, [%rd7+224];
	xor.b32  	%r963, %r963, %r774;
	ld.global.u32 	%r775, [%rd7+228];
	xor.b32  	%r962, %r962, %r775;
	ld.global.u32 	%r776, [%rd7+232];
	xor.b32  	%r961, %r961, %r776;
	ld.global.u32 	%r777, [%rd7+236];
	xor.b32  	%r960, %r960, %r777;
$L__BB1_67:
	and.b32  	%r779, %r692, 4096;
	setp.eq.s32 	%p37, %r779, 0;
	@%p37 bra 	$L__BB1_69;
	ld.global.u32 	%r780, [%rd7+240];
	xor.b32  	%r964, %r964, %r780;
	ld.global.u32 	%r781, [%rd7+244];
	xor.b32  	%r963, %r963, %r781;
	ld.global.u32 	%r782, [%rd7+248];
	xor.b32  	%r962, %r962, %r782;
	ld.global.u32 	%r783, [%rd7+252];
	xor.b32  	%r961, %r961, %r783;
	ld.global.u32 	%r784, [%rd7+256];
	xor.b32  	%r960, %r960, %r784;
$L__BB1_69:
	and.b32  	%r786, %r692, 8192;
	setp.eq.s32 	%p38, %r786, 0;
	@%p38 bra 	$L__BB1_71;
	ld.global.u32 	%r787, [%rd7+260];
	xor.b32  	%r964, %r964, %r787;
	ld.global.u32 	%r788, [%rd7+264];
	xor.b32  	%r963, %r963, %r788;
	ld.global.u32 	%r789, [%rd7+268];
	xor.b32  	%r962, %r962, %r789;
	ld.global.u32 	%r790, [%rd7+272];
	xor.b32  	%r961, %r961, %r790;
	ld.global.u32 	%r791, [%rd7+276];
	xor.b32  	%r960, %r960, %r791;
$L__BB1_71:
	and.b32  	%r793, %r692, 16384;
	setp.eq.s32 	%p39, %r793, 0;
	@%p39 bra 	$L__BB1_73;
	ld.global.u32 	%r794, [%rd7+280];
	xor.b32  	%r964, %r964, %r794;
	ld.global.u32 	%r795, [%rd7+284];
	xor.b32  	%r963, %r963, %r795;
	ld.global.u32 	%r796, [%rd7+288];
	xor.b32  	%r962, %r962, %r796;
	ld.global.u32 	%r797, [%rd7+292];
	xor.b32  	%r961, %r961, %r797;
	ld.global.u32 	%r798, [%rd7+296];
	xor.b32  	%r960, %r960, %r798;
$L__BB1_73:
	and.b32  	%r800, %r692, 32768;
	setp.eq.s32 	%p40, %r800, 0;
	@%p40 bra 	$L__BB1_75;
	ld.global.u32 	%r801, [%rd7+300];
	xor.b32  	%r964, %r964, %r801;
	ld.global.u32 	%r802, [%rd7+304];
	xor.b32  	%r963, %r963, %r802;
	ld.global.u32 	%r803, [%rd7+308];
	xor.b32  	%r962, %r962, %r803;
	ld.global.u32 	%r804, [%rd7+312];
	xor.b32  	%r961, %r961, %r804;
	ld.global.u32 	%r805, [%rd7+316];
	xor.b32  	%r960, %r960, %r805;
$L__BB1_75:
	add.s32 	%r1051, %r1051, 16;
	setp.ne.s32 	%p41, %r1051, 32;
	@%p41 bra 	$L__BB1_43;
	mad.lo.s32 	%r806, %r1045, -31, %r197;
	add.s32 	%r1045, %r806, 1;
	setp.ne.s32 	%p42, %r1045, 5;
	@%p42 bra 	$L__BB1_42;
	st.local.u32 	[%rd1+4], %r964;
	st.local.v2.u32 	[%rd1+8], {%r963, %r962};
	st.local.v2.u32 	[%rd1+16], {%r961, %r960};
	setp.ne.s64 	%p43, %rd4, 3;
	@%p43 bra 	$L__BB1_115;
	mov.b32 	%r960, 0;
	mov.u32 	%r961, %r960;
	mov.u32 	%r962, %r960;
	mov.u32 	%r963, %r960;
	mov.u32 	%r964, %r960;
	mov.u32 	%r1137, %r960;
$L__BB1_79:
	mul.wide.u32 	%rd20, %r1137, 4;
	add.s64 	%rd21, %rd1, %rd20;
	ld.local.u32 	%r372, [%rd21+4];
	shl.b32 	%r373, %r1137, 5;
	mov.b32 	%r1143, 0;
$L__BB1_80:
	.pragma "nounroll";
	shr.u32 	%r809, %r372, %r1143;
	and.b32  	%r810, %r809, 1;
	setp.eq.b32 	%p44, %r810, 1;
	not.pred 	%p45, %p44;
	add.s32 	%r811, %r373, %r1143;
	mul.lo.s32 	%r812, %r811, 5;
	mul.wide.u32 	%rd22, %r812, 4;
	add.s64 	%rd8, %rd5, %rd22;
	@%p45 bra 	$L__BB1_82;
	ld.global.u32 	%r813, [%rd8];
	xor.b32  	%r964, %r964, %r813;
	ld.global.u32 	%r814, [%rd8+4];
	xor.b32  	%r963, %r963, %r814;
	ld.global.u32 	%r815, [%rd8+8];
	xor.b32  	%r962, %r962, %r815;
	ld.global.u32 	%r816, [%rd8+12];
	xor.b32  	%r961, %r961, %r816;
	ld.global.u32 	%r817, [%rd8+16];
	xor.b32  	%r960, %r960, %r817;
$L__BB1_82:
	and.b32  	%r819, %r809, 2;
	setp.eq.s32 	%p46, %r819, 0;
	@%p46 bra 	$L__BB1_84;
	ld.global.u32 	%r820, [%rd8+20];
	xor.b32  	%r964, %r964, %r820;
	ld.global.u32 	%r821, [%rd8+24];
	xor.b32  	%r963, %r963, %r821;
	ld.global.u32 	%r822, [%rd8+28];
	xor.b32  	%r962, %r962, %r822;
	ld.global.u32 	%r823, [%rd8+32];
	xor.b32  	%r961, %r961, %r823;
	ld.global.u32 	%r824, [%rd8+36];
	xor.b32  	%r960, %r960, %r824;
$L__BB1_84:
	and.b32  	%r826, %r809, 4;
	setp.eq.s32 	%p47, %r826, 0;
	@%p47 bra 	$L__BB1_86;
	ld.global.u32 	%r827, [%rd8+40];
	xor.b32  	%r964, %r964, %r827;
	ld.global.u32 	%r828, [%rd8+44];
	xor.b32  	%r963, %r963, %r828;
	ld.global.u32 	%r829, [%rd8+48];
	xor.b32  	%r962, %r962, %r829;
	ld.global.u32 	%r830, [%rd8+52];
	xor.b32  	%r961, %r961, %r830;
	ld.global.u32 	%r831, [%rd8+56];
	xor.b32  	%r960, %r960, %r831;
$L__BB1_86:
	and.b32  	%r833, %r809, 8;
	setp.eq.s32 	%p48, %r833, 0;
	@%p48 bra 	$L__BB1_88;
	ld.global.u32 	%r834, [%rd8+60];
	xor.b32  	%r964, %r964, %r834;
	ld.global.u32 	%r835, [%rd8+64];
	xor.b32  	%r963, %r963, %r835;
	ld.global.u32 	%r836, [%rd8+68];
	xor.b32  	%r962, %r962, %r836;
	ld.global.u32 	%r837, [%rd8+72];
	xor.b32  	%r961, %r961, %r837;
	ld.global.u32 	%r838, [%rd8+76];
	xor.b32  	%r960, %r960, %r838;
$L__BB1_88:
	and.b32  	%r840, %r809, 16;
	setp.eq.s32 	%p49, %r840, 0;
	@%p49 bra 	$L__BB1_90;
	ld.global.u32 	%r841, [%rd8+80];
	xor.b32  	%r964, %r964, %r841;
	ld.global.u32 	%r842, [%rd8+84];
	xor.b32  	%r963, %r963, %r842;
	ld.global.u32 	%r843, [%rd8+88];
	xor.b32  	%r962, %r962, %r843;
	ld.global.u32 	%r844, [%rd8+92];
	xor.b32  	%r961, %r961, %r844;
	ld.global.u32 	%r845, [%rd8+96];
	xor.b32  	%r960, %r960, %r845;
$L__BB1_90:
	and.b32  	%r847, %r809, 32;
	setp.eq.s32 	%p50, %r847, 0;
	@%p50 bra 	$L__BB1_92;
	ld.global.u32 	%r848, [%rd8+100];
	xor.b32  	%r964, %r964, %r848;
	ld.global.u32 	%r849, [%rd8+104];
	xor.b32  	%r963, %r963, %r849;
	ld.global.u32 	%r850, [%rd8+108];
	xor.b32  	%r962, %r962, %r850;
	ld.global.u32 	%r851, [%rd8+112];
	xor.b32  	%r961, %r961, %r851;
	ld.global.u32 	%r852, [%rd8+116];
	xor.b32  	%r960, %r960, %r852;
$L__BB1_92:
	and.b32  	%r854, %r809, 64;
	setp.eq.s32 	%p51, %r854, 0;
	@%p51 bra 	$L__BB1_94;
	ld.global.u32 	%r855, [%rd8+120];
	xor.b32  	%r964, %r964, %r855;
	ld.global.u32 	%r856, [%rd8+124];
	xor.b32  	%r963, %r963, %r856;
	ld.global.u32 	%r857, [%rd8+128];
	xor.b32  	%r962, %r962, %r857;
	ld.global.u32 	%r858, [%rd8+132];
	xor.b32  	%r961, %r961, %r858;
	ld.global.u32 	%r859, [%rd8+136];
	xor.b32  	%r960, %r960, %r859;
$L__BB1_94:
	and.b32  	%r861, %r809, 128;
	setp.eq.s32 	%p52, %r861, 0;
	@%p52 bra 	$L__BB1_96;
	ld.global.u32 	%r862, [%rd8+140];
	xor.b32  	%r964, %r964, %r862;
	ld.global.u32 	%r863, [%rd8+144];
	xor.b32  	%r963, %r963, %r863;
	ld.global.u32 	%r864, [%rd8+148];
	xor.b32  	%r962, %r962, %r864;
	ld.global.u32 	%r865, [%rd8+152];
	xor.b32  	%r961, %r961, %r865;
	ld.global.u32 	%r866, [%rd8+156];
	xor.b32  	%r960, %r960, %r866;
$L__BB1_96:
	and.b32  	%r868, %r809, 256;
	setp.eq.s32 	%p53, %r868, 0;
	@%p53 bra 	$L__BB1_98;
	ld.global.u32 	%r869, [%rd8+160];
	xor.b32  	%r964, %r964, %r869;
	ld.global.u32 	%r870, [%rd8+164];
	xor.b32  	%r963, %r963, %r870;
	ld.global.u32 	%r871, [%rd8+168];
	xor.b32  	%r962, %r962, %r871;
	ld.global.u32 	%r872, [%rd8+172];
	xor.b32  	%r961, %r961, %r872;
	ld.global.u32 	%r873, [%rd8+176];
	xor.b32  	%r960, %r960, %r873;
$L__BB1_98:
	and.b32  	%r875, %r809, 512;
	setp.eq.s32 	%p54, %r875, 0;
	@%p54 bra 	$L__BB1_100;
	ld.global.u32 	%r876, [%rd8+180];
	xor.b32  	%r964, %r964, %r876;
	ld.global.u32 	%r877, [%rd8+184];
	xor.b32  	%r963, %r963, %r877;
	ld.global.u32 	%r878, [%rd8+188];
	xor.b32  	%r962, %r962, %r878;
	ld.global.u32 	%r879, [%rd8+192];
	xor.b32  	%r961, %r961, %r879;
	ld.global.u32 	%r880, [%rd8+196];
	xor.b32  	%r960, %r960, %r880;
$L__BB1_100:
	and.b32  	%r882, %r809, 1024;
	setp.eq.s32 	%p55, %r882, 0;
	@%p55 bra 	$L__BB1_102;
	ld.global.u32 	%r883, [%rd8+200];
	xor.b32  	%r964, %r964, %r883;
	ld.global.u32 	%r884, [%rd8+204];
	xor.b32  	%r963, %r963, %r884;
	ld.global.u32 	%r885, [%rd8+208];
	xor.b32  	%r962, %r962, %r885;
	ld.global.u32 	%r886, [%rd8+212];
	xor.b32  	%r961, %r961, %r886;
	ld.global.u32 	%r887, [%rd8+216];
	xor.b32  	%r960, %r960, %r887;
$L__BB1_102:
	and.b32  	%r889, %r809, 2048;
	setp.eq.s32 	%p56, %r889, 0;
	@%p56 bra 	$L__BB1_104;
	ld.global.u32 	%r890, [%rd8+220];
	xor.b32  	%r964, %r964, %r890;
	ld.global.u32 	%r891, [%rd8+224];
	xor.b32  	%r963, %r963, %r891;
	ld.global.u32 	%r892, [%rd8+228];
	xor.b32  	%r962, %r962, %r892;
	ld.global.u32 	%r893, [%rd8+232];
	xor.b32  	%r961, %r961, %r893;
	ld.global.u32 	%r894, [%rd8+236];
	xor.b32  	%r960, %r960, %r894;
$L__BB1_104:
	and.b32  	%r896, %r809, 4096;
	setp.eq.s32 	%p57, %r896, 0;
	@%p57 bra 	$L__BB1_106;
	ld.global.u32 	%r897, [%rd8+240];
	xor.b32  	%r964, %r964, %r897;
	ld.global.u32 	%r898, [%rd8+244];
	xor.b32  	%r963, %r963, %r898;
	ld.global.u32 	%r899, [%rd8+248];
	xor.b32  	%r962, %r962, %r899;
	ld.global.u32 	%r900, [%rd8+252];
	xor.b32  	%r961, %r961, %r900;
	ld.global.u32 	%r901, [%rd8+256];
	xor.b32  	%r960, %r960, %r901;
$L__BB1_106:
	and.b32  	%r903, %r809, 8192;
	setp.eq.s32 	%p58, %r903, 0;
	@%p58 bra 	$L__BB1_108;
	ld.global.u32 	%r904, [%rd8+260];
	xor.b32  	%r964, %r964, %r904;
	ld.global.u32 	%r905, [%rd8+264];
	xor.b32  	%r963, %r963, %r905;
	ld.global.u32 	%r906, [%rd8+268];
	xor.b32  	%r962, %r962, %r906;
	ld.global.u32 	%r907, [%rd8+272];
	xor.b32  	%r961, %r961, %r907;
	ld.global.u32 	%r908, [%rd8+276];
	xor.b32  	%r960, %r960, %r908;
$L__BB1_108:
	and.b32  	%r910, %r809, 16384;
	setp.eq.s32 	%p59, %r910, 0;
	@%p59 bra 	$L__BB1_110;
	ld.global.u32 	%r911, [%rd8+280];
	xor.b32  	%r964, %r964, %r911;
	ld.global.u32 	%r912, [%rd8+284];
	xor.b32  	%r963, %r963, %r912;
	ld.global.u32 	%r913, [%rd8+288];
	xor.b32  	%r962, %r962, %r913;
	ld.global.u32 	%r914, [%rd8+292];
	xor.b32  	%r961, %r961, %r914;
	ld.global.u32 	%r915, [%rd8+296];
	xor.b32  	%r960, %r960, %r915;
$L__BB1_110:
	and.b32  	%r917, %r809, 32768;
	setp.eq.s32 	%p60, %r917, 0;
	@%p60 bra 	$L__BB1_112;
	ld.global.u32 	%r918, [%rd8+300];
	xor.b32  	%r964, %r964, %r918;
	ld.global.u32 	%r919, [%rd8+304];
	xor.b32  	%r963, %r963, %r919;
	ld.global.u32 	%r920, [%rd8+308];
	xor.b32  	%r962, %r962, %r920;
	ld.global.u32 	%r921, [%rd8+312];
	xor.b32  	%r961, %r961, %r921;
	ld.global.u32 	%r922, [%rd8+316];
	xor.b32  	%r960, %r960, %r922;
$L__BB1_112:
	add.s32 	%r1143, %r1143, 16;
	setp.ne.s32 	%p61, %r1143, 32;
	@%p61 bra 	$L__BB1_80;
	mad.lo.s32 	%r923, %r1137, -31, %r373;
	add.s32 	%r1137, %r923, 1;
	setp.ne.s32 	%p62, %r1137, 5;
	@%p62 bra 	$L__BB1_79;
	st.local.u32 	[%rd1+4], %r964;
	st.local.v2.u32 	[%rd1+8], {%r963, %r962};
	st.local.v2.u32 	[%rd1+16], {%r961, %r960};
$L__BB1_115:
	shr.u64 	%rd29, %rd3, 2;
	add.s32 	%r947, %r947, 1;
	setp.gt.u64 	%p63, %rd3, 3;
	@%p63 bra 	$L__BB1_3;
$L__BB1_116:
	mov.b32 	%r924, 0;
	st.local.v2.u32 	[%rd1+24], {%r924, %r924};
	st.local.u32 	[%rd1+32], %r924;
	mov.b64 	%rd23, 0;
	st.local.u64 	[%rd1+40], %rd23;
	shr.u32 	%r925, %r964, 2;
	xor.b32  	%r926, %r925, %r964;
	st.local.v2.u32 	[%rd1+8], {%r962, %r961};
	shl.b32 	%r927, %r960, 4;
	shl.b32 	%r928, %r926, 1;
	xor.b32  	%r929, %r928, %r927;
	xor.b32  	%r930, %r929, %r926;
	xor.b32  	%r931, %r930, %r960;
	st.local.v2.u32 	[%rd1+16], {%r960, %r931};
	add.s32 	%r932, %r4, -637770787;
	st.local.v2.u32 	[%rd1], {%r932, %r963};
	add.s32 	%r933, %r931, %r932;
	cvt.rn.f32.u32 	%f3, %r933;
	fma.rn.f32 	%f4, %f3, 0f2F800000, 0f2F000000;
	cvt.f64.f32 	%fd6, %f4;
	mul.f64 	%fd1, %fd6, 0d400921FB54442D18;
	setp.neu.f64 	%p64, %fd1, 0d7FF0000000000000;
	@%p64 bra 	$L__BB1_118;
	mov.f64 	%fd12, 0d0000000000000000;
	mov.f64 	%fd13, 0d7FF0000000000000;
	mul.rn.f64 	%fd38, %fd13, %fd12;
	mov.b32 	%r1234, 0;
	bra.uni 	$L__BB1_120;
$L__BB1_118:
	mul.f64 	%fd7, %fd1, 0d3FE45F306DC9C883;
	cvt.rni.s32.f64 	%r1234, %fd7;
	cvt.rn.f64.s32 	%fd8, %r1234;
	fma.rn.f64 	%fd9, %fd8, 0dBFF921FB54442D18, %fd1;
	fma.rn.f64 	%fd10, %fd8, 0dBC91A62633145C00, %fd9;
	fma.rn.f64 	%fd38, %fd8, 0dB97B839A252049C0, %fd10;
	setp.ltu.f64 	%p65, %fd1, 0d41E0000000000000;
	@%p65 bra 	$L__BB1_120;
	{ // callseq 1, 0
	.param .b64 param0;
	st.param.f64 	[param0], %fd1;
	.param .align 16 .b8 retval0[16];
	call.uni (retval0), 
	__internal_trig_reduction_slowpathd, 
	(
	param0
	);
	ld.param.f64 	%fd38, [retval0];
	ld.param.b32 	%r1234, [retval0+8];
	} // callseq 1
$L__BB1_120:
	shl.b32 	%r936, %r1234, 6;
	cvt.u64.u32 	%rd24, %r936;
	and.b64  	%rd25, %rd24, 64;
	mov.u64 	%rd26, __cudart_sin_cos_coeffs;
	add.s64 	%rd27, %rd26, %rd25;
	mul.rn.f64 	%fd14, %fd38, %fd38;
	and.b32  	%r937, %r1234, 1;
	setp.eq.b32 	%p66, %r937, 1;
	selp.f64 	%fd15, 0dBDA8FF8320FD8164, 0d3DE5DB65F9785EBA, %p66;
	ld.global.nc.v2.f64 	{%fd16, %fd17}, [%rd27];
	fma.rn.f64 	%fd18, %fd15, %fd14, %fd16;
	fma.rn.f64 	%fd19, %fd18, %fd14, %fd17;
	ld.global.nc.v2.f64 	{%fd20, %fd21}, [%rd27+16];
	fma.rn.f64 	%fd22, %fd19, %fd14, %fd20;
	fma.rn.f64 	%fd23, %fd22, %fd14, %fd21;
	ld.global.nc.v2.f64 	{%fd24, %fd25}, [%rd27+32];
	fma.rn.f64 	%fd26, %fd23, %fd14, %fd24;
	fma.rn.f64 	%fd27, %fd26, %fd14, %fd25;
	fma.rn.f64 	%fd28, %fd27, %fd38, %fd38;
	fma.rn.f64 	%fd29, %fd27, %fd14, 0d3FF0000000000000;
	selp.f64 	%fd30, %fd29, %fd28, %p66;
	and.b32  	%r938, %r1234, 2;
	setp.eq.s32 	%p67, %r938, 0;
	mov.f64 	%fd31, 0d0000000000000000;
	sub.f64 	%fd32, %fd31, %fd30;
	selp.f64 	%fd33, %fd30, %fd32, %p67;
	cvt.rn.f32.f64 	%f5, %fd33;
	st.shared.f32 	[%r2], %f5;
$L__BB1_121:
	bar.sync 	0;
	setp.ne.s32 	%p68, %r1, 0;
	@%p68 bra 	$L__BB1_125;
	mov.f32 	%f72, 0f00000000;
	mov.b32 	%r1235, 64;
$L__BB1_123:
	add.s32 	%r941, %r561, %r1235;
	ld.shared.f32 	%f7, [%r941+-64];
	add.f32 	%f8, %f72, %f7;
	ld.shared.f32 	%f9, [%r941+-60];
	add.f32 	%f10, %f8, %f9;
	ld.shared.f32 	%f11, [%r941+-56];
	add.f32 	%f12, %f10, %f11;
	ld.shared.f32 	%f13, [%r941+-52];
	add.f32 	%f14, %f12, %f13;
	ld.shared.f32 	%f15, [%r941+-48];
	add.f32 	%f16, %f14, %f15;
	ld.shared.f32 	%f17, [%r941+-44];
	add.f32 	%f18, %f16, %f17;
	ld.shared.f32 	%f19, [%r941+-40];
	add.f32 	%f20, %f18, %f19;
	ld.shared.f32 	%f21, [%r941+-36];
	add.f32 	%f22, %f20, %f21;
	ld.shared.f32 	%f23, [%r941+-32];
	add.f32 	%f24, %f22, %f23;
	ld.shared.f32 	%f25, [%r941+-28];
	add.f32 	%f26, %f24, %f25;
	ld.shared.f32 	%f27, [%r941+-24];
	add.f32 	%f28, %f26, %f27;
	ld.shared.f32 	%f29, [%r941+-20];
	add.f32 	%f30, %f28, %f29;
	ld.shared.f32 	%f31, [%r941+-16];
	add.f32 	%f32, %f30, %f31;
	ld.shared.f32 	%f33, [%r941+-12];
	add.f32 	%f34, %f32, %f33;
	ld.shared.f32 	%f35, [%r941+-8];
	add.f32 	%f36, %f34, %f35;
	ld.shared.f32 	%f37, [%r941+-4];
	add.f32 	%f38, %f36, %f37;
	ld.shared.f32 	%f39, [%r941];
	add.f32 	%f40, %f38, %f39;
	ld.shared.f32 	%f41, [%r941+4];
	add.f32 	%f42, %f40, %f41;
	ld.shared.f32 	%f43, [%r941+8];
	add.f32 	%f44, %f42, %f43;
	ld.shared.f32 	%f45, [%r941+12];
	add.f32 	%f46, %f44, %f45;
	ld.shared.f32 	%f47, [%r941+16];
	add.f32 	%f48, %f46, %f47;
	ld.shared.f32 	%f49, [%r941+20];
	add.f32 	%f50, %f48, %f49;
	ld.shared.f32 	%f51, [%r941+24];
	add.f32 	%f52, %f50, %f51;
	ld.shared.f32 	%f53, [%r941+28];
	add.f32 	%f54, %f52, %f53;
	ld.shared.f32 	%f55, [%r941+32];
	add.f32 	%f56, %f54, %f55;
	ld.shared.f32 	%f57, [%r941+36];
	add.f32 	%f58, %f56, %f57;
	ld.shared.f32 	%f59, [%r941+40];
	add.f32 	%f60, %f58, %f59;
	ld.shared.f32 	%f61, [%r941+44];
	add.f32 	%f62, %f60, %f61;
	ld.shared.f32 	%f63, [%r941+48];
	add.f32 	%f64, %f62, %f63;
	ld.shared.f32 	%f65, [%r941+52];
	add.f32 	%f66, %f64, %f65;
	ld.shared.f32 	%f67, [%r941+56];
	add.f32 	%f68, %f66, %f67;
	ld.shared.f32 	%f69, [%r941+60];
	add.f32 	%f72, %f68, %f69;
	add.s32 	%r1235, %r1235, 128;
	setp.ne.s32 	%p69, %r1235, 2112;
	@%p69 bra 	$L__BB1_123;
	cvt.f64.f32 	%fd34, %f72;
	mul.f64 	%fd35, %fd34, 0d400921FB54442D18;
	cvt.rn.f64.s32 	%fd36, %r558;
	div.rn.f64 	%fd37, %fd35, %fd36;
	cvt.rn.f32.f64 	%f70, %fd37;
	cvta.to.global.u64 	%rd28, %rd10;
	atom.global.add.f32 	%f71, [%rd28], %f70;
$L__BB1_125:
	ret;

}
.func  (.param .align 16 .b8 func_retval0[16]) __internal_trig_reduction_slowpathd(
	.param .b64 __internal_trig_reduction_slowpathd_param_0
)
{
	.local .align 8 .b8 	__local_depot2[40];
	.reg .b64 	%SP;
	.reg .b64 	%SPL;
	.reg .pred 	%p<10>;
	.reg .b32 	%r<47>;
	.reg .b64 	%rd<74>;
	.reg .b64 	%fd<5>;

	mov.u64 	%SPL, __local_depot2;
	ld.param.f64 	%fd4, [__internal_trig_reduction_slowpathd_param_0];
	add.u64 	%rd1, %SPL, 0;
	{
	.reg .b32 %temp; 
	mov.b64 	{%temp, %r1}, %fd4;
	}
	shr.u32 	%r2, %r1, 20;
	and.b32  	%r3, %r2, 2047;
	setp.eq.s32 	%p1, %r3, 2047;
	mov.b32 	%r46, 0;
	@%p1 bra 	$L__BB2_9;
	add.s32 	%r20, %r3, -1024;
	mov.b64 	%rd20, %fd4;
	shl.b64 	%rd2, %rd20, 11;
	shr.u32 	%r4, %r20, 6;
	sub.s32 	%r45, 15, %r4;
	sub.s32 	%r21, 19, %r4;
	setp.lt.u32 	%p2, %r20, 128;
	selp.b32 	%r6, 18, %r21, %p2;
	setp.ge.s32 	%p3, %r45, %r6;
	mov.b64 	%rd70, 0;
	@%p3 bra 	$L__BB2_4;
	add.s32 	%r23, %r6, %r4;
	neg.s32 	%r43, %r23;
	or.b64  	%rd3, %rd2, -9223372036854775808;
	mov.b64 	%rd70, 0;
	mov.b32 	%r42, 0;
	mov.u64 	%rd25, __cudart_i2opi_d;
	mov.u32 	%r44, %r45;
$L__BB2_3:
	.pragma "nounroll";
	mul.wide.s32 	%rd22, %r42, 8;
	add.s64 	%rd23, %rd1, %rd22;
	mul.wide.s32 	%rd24, %r44, 8;
	add.s64 	%rd26, %rd25, %rd24;
	ld.global.nc.u64 	%rd27, [%rd26];
	{
	.reg .u32 %r0, %r1, %r2, %r3, %alo, %ahi, %blo, %bhi, %clo, %chi;
	mov.b64 	{%alo,%ahi}, %rd27;
	mov.b64 	{%blo,%bhi}, %rd3;
	mov.b64 	{%clo,%chi}, %rd70;
	mad.lo.cc.u32 	%r0, %alo, %blo, %clo;
	madc.hi.cc.u32 	%r1, %alo, %blo, %chi;
	madc.hi.u32 	%r2, %alo, %bhi, 0;
	mad.lo.cc.u32 	%r1, %alo, %bhi, %r1;
	madc.hi.cc.u32 	%r2, %ahi, %blo, %r2;
	madc.hi.u32 	%r3, %ahi, %bhi, 0;
	mad.lo.cc.u32 	%r1, %ahi, %blo, %r1;
	madc.lo.cc.u32 	%r2, %ahi, %bhi, %r2;
	addc.u32 	%r3, %r3, 0;
	mov.b64 	%rd28, {%r0,%r1};
	mov.b64 	%rd70, {%r2,%r3};
	}
	st.local.u64 	[%rd23], %rd28;
	add.s32 	%r44, %r44, 1;
	add.s32 	%r43, %r43, 1;
	add.s32 	%r42, %r42, 1;
	setp.ne.s32 	%p4, %r43, -15;
	mov.u32 	%r45, %r6;
	@%p4 bra 	$L__BB2_3;
$L__BB2_4:
	cvt.s64.s32 	%rd29, %r45;
	cvt.u64.u32 	%rd30, %r4;
	add.s64 	%rd31, %rd30, %rd29;
	shl.b64 	%rd32, %rd31, 3;
	add.s64 	%rd33, %rd1, %rd32;
	st.local.u64 	[%rd33+-120], %rd70;
	and.b32  	%r15, %r2, 63;
	ld.local.u64 	%rd72, [%rd1+16];
	ld.local.u64 	%rd71, [%rd1+24];
	setp.eq.s32 	%p5, %r15, 0;
	@%p5 bra 	$L__BB2_6;
	shl.b64 	%rd34, %rd71, %r15;
	shr.u64 	%rd35, %rd72, 1;
	xor.b32  	%r24, %r15, 63;
	shr.u64 	%rd36, %rd35, %r24;
	or.b64  	%rd71, %rd34, %rd36;
	ld.local.u64 	%rd37, [%rd1+8];
	shl.b64 	%rd38, %rd72, %r15;
	shr.u64 	%rd39, %rd37, 1;
	shr.u64 	%rd40, %rd39, %r24;
	or.b64  	%rd72, %rd38, %rd40;
$L__BB2_6:
	and.b32  	%r25, %r1, -2147483648;
	shr.u64 	%rd41, %rd71, 62;
	cvt.u32.u64 	%r26, %rd41;
	mov.b64 	{%r27, %r28}, %rd71;
	mov.b64 	{%r29, %r30}, %rd72;
	shf.l.wrap.b32 	%r31, %r30, %r27, 2;
	shf.l.wrap.b32 	%r32, %r27, %r28, 2;
	mov.b64 	%rd42, {%r31, %r32};
	shl.b64 	%rd43, %rd72, 2;
	shr.u64 	%rd44, %rd42, 63;
	cvt.u32.u64 	%r33, %rd44;
	add.s32 	%r34, %r33, %r26;
	setp.eq.s32 	%p6, %r25, 0;
	neg.s32 	%r35, %r34;
	selp.b32 	%r46, %r34, %r35, %p6;
	setp.gt.s64 	%p7, %rd42, -1;
	mov.b64 	%rd45, 0;
	{
	.reg .u32 %r0, %r1, %r2, %r3, %a0, %a1, %a2, %a3, %b0, %b1, %b2, %b3;
	mov.b64 	{%a0,%a1}, %rd45;
	mov.b64 	{%a2,%a3}, %rd45;
	mov.b64 	{%b0,%b1}, %rd43;
	mov.b64 	{%b2,%b3}, %rd42;
	sub.cc.u32 	%r0, %a0, %b0;
	subc.cc.u32 	%r1, %a1, %b1;
	subc.cc.u32 	%r2, %a2, %b2;
	subc.u32 	%r3, %a3, %b3;
	mov.b64 	%rd46, {%r0,%r1};
	mov.b64 	%rd47, {%r2,%r3};
	}
	xor.b32  	%r36, %r25, -2147483648;
	selp.b64 	%rd73, %rd42, %rd47, %p7;
	selp.b64 	%rd14, %rd43, %rd46, %p7;
	selp.b32 	%r17, %r25, %r36, %p7;
	clz.b64 	%r37, %rd73;
	cvt.u64.u32 	%rd15, %r37;
	setp.eq.s32 	%p8, %r37, 0;
	@%p8 bra 	$L__BB2_8;
	cvt.u32.u64 	%r38, %rd15;
	and.b32  	%r39, %r38, 63;
	shl.b64 	%rd48, %rd73, %r39;
	shr.u64 	%rd49, %rd14, 1;
	not.b32 	%r40, %r38;
	and.b32  	%r41, %r40, 63;
	shr.u64 	%rd50, %rd49, %r41;
	or.b64  	%rd73, %rd48, %rd50;
$L__BB2_8:
	mov.b64 	%rd51, -3958705157555305931;
	{
	.reg .u32 %r0, %r1, %r2, %r3, %alo, %ahi, %blo, %bhi;
	mov.b64 	{%alo,%ahi}, %rd73;
	mov.b64 	{%blo,%bhi}, %rd51;
	mul.lo.u32 	%r0, %alo, %blo;
	mul.hi.u32 	%r1, %alo, %blo;
	mad.lo.cc.u32 	%r1, %alo, %bhi, %r1;
	madc.hi.u32 	%r2, %alo, %bhi, 0;
	mad.lo.cc.u32 	%r1, %ahi, %blo, %r1;
	madc.hi.cc.u32 	%r2, %ahi, %blo, %r2;
	madc.hi.u32 	%r3, %ahi, %bhi, 0;
	mad.lo.cc.u32 	%r2, %ahi, %bhi, %r2;
	addc.u32 	%r3, %r3, 0;
	mov.b64 	%rd52, {%r0,%r1};
	mov.b64 	%rd53, {%r2,%r3};
	}
	setp.gt.s64 	%p9, %rd53, 0;
	{
	.reg .u32 %r0, %r1, %r2, %r3, %a0, %a1, %a2, %a3, %b0, %b1, %b2, %b3;
	mov.b64 	{%a0,%a1}, %rd52;
	mov.b64 	{%a2,%a3}, %rd53;
	mov.b64 	{%b0,%b1}, %rd52;
	mov.b64 	{%b2,%b3}, %rd53;
	add.cc.u32 	%r0, %a0, %b0;
	addc.cc.u32 	%r1, %a1, %b1;
	addc.cc.u32 	%r2, %a2, %b2;
	addc.u32 	%r3, %a3, %b3;
	mov.b64 	%rd54, {%r0,%r1};
	mov.b64 	%rd55, {%r2,%r3};
	}
	selp.b64 	%rd56, %rd55, %rd53, %p9;
	selp.s64 	%rd57, -1, 0, %p9;
	sub.s64 	%rd58, %rd57, %rd15;
	cvt.u64.u32 	%rd59, %r17;
	shl.b64 	%rd60, %rd59, 32;
	add.s64 	%rd61, %rd56, 1;
	shr.u64 	%rd62, %rd61, 10;
	add.s64 	%rd63, %rd62, 1;
	shr.u64 	%rd64, %rd63, 1;
	shl.b64 	%rd65, %rd58, 52;
	add.s64 	%rd66, %rd65, %rd64;
	add.s64 	%rd67, %rd66, 4602678819172646912;
	or.b64  	%rd68, %rd67, %rd60;
	mov.b64 	%fd4, %rd68;
$L__BB2_9:
	st.param.f64 	[func_retval0], %fd4;
	st.param.b32 	[func_retval0+8], %r46;
	ret;

}


// ===== COMPILED SASS (sm_100) =====

	.target	sm_100

	.elftype	@"ET_EXEC"


//--------------------- .note.nv.tkinfo           --------------------------
	.section	.note.nv.tkinfo,"",@"SHT_NOTE"
	.sectionflags	@"SHF_NOTE_NV_TKINFO"
	.tkinfo
        /*0018*/ 	.word	0x00000002
        /*0030*/ 	.string	""
        /*0030*/ 	.string	"ptxas"
        /*0030*/ 	.string	"Cuda compilation tools, release 13.0, V13.0.88"
        /*0030*/ 	.string	"Build cuda_13.0.r13.0/compiler.36424714_0"
        /*0030*/ 	.string	"-arch sm_100 -m 64 "



//--------------------- .note.nv.cuinfo           --------------------------
	.section	.note.nv.cuinfo,"",@"SHT_NOTE"
	.sectionflags	@"SHF_NOTE_NV_CUINFO"
        /*0018*/ 	.short	0x0002
        /*001a*/ 	.short	0x0064
        /*001c*/ 	.short	0x0082
	.zero		2


//--------------------- .nv.info                  --------------------------
	.section	.nv.info,"",@"SHT_CUDA_INFO"
	.align	4


	//----- nvinfo : EIATTR_REGCOUNT
	.align		4
        /*0000*/ 	.byte	0x04, 0x2f
        /*0002*/ 	.short	(.L_12 - .L_11)
	.align		4
.L_11:
        /*0004*/ 	.word	index@(_Z4trapPfi)
        /*0008*/ 	.word	0x0000001c


	//----- nvinfo : EIATTR_FRAME_SIZE
	.align		4
.L_12:
        /*000c*/ 	.byte	0x04, 0x11
        /*000e*/ 	.short	(.L_14 - .L_13)
	.align		4
.L_13:
        /*0010*/ 	.word	index@($_Z4trapPfi$__internal_trig_reduction_slowpathd)
        /*0014*/ 	.word	0x00000028


	//----- nvinfo : EIATTR_FRAME_SIZE
	.align		4
.L_14:
        /*0018*/ 	.byte	0x04, 0x11
        /*001a*/ 	.short	(.L_16 - .L_15)
	.align		4
.L_15:
        /*001c*/ 	.word	index@($__internal_1_$__cuda_sm20_div_rn_f64_full)
        /*0020*/ 	.word	0x00000028


	//----- nvinfo : EIATTR_FRAME_SIZE
	.align		4
.L_16:
        /*0024*/ 	.byte	0x04, 0x11
        /*0026*/ 	.short	(.L_18 - .L_17)
	.align		4
.L_17:
        /*0028*/ 	.word	index@(_Z4trapPfi)
        /*002c*/ 	.word	0x00000028


	//----- nvinfo : EIATTR_REGCOUNT
	.align		4
.L_18:
        /*0030*/ 	.byte	0x04, 0x2f
        /*0032*/ 	.short	(.L_20 - .L_19)
	.align		4
.L_19:
        /*0034*/ 	.word	index@(_Z2mcPfii)
        /*0038*/ 	.word	0x0000001f


	//----- nvinfo : EIATTR_FRAME_SIZE
	.align		4
.L_20:
        /*003c*/ 	.byte	0x04, 0x11
        /*003e*/ 	.short	(.L_22 - .L_21)
	.align		4
.L_21:
        /*0040*/ 	.word	index@($_Z2mcPfii$__internal_trig_reduction_slowpathd)
        /*0044*/ 	.word	0x00000058


	//----- nvinfo : EIATTR_FRAME_SIZE
	.align		4
.L_22:
        /*0048*/ 	.byte	0x04, 0x11
        /*004a*/ 	.short	(.L_24 - .L_23)
	.align		4
.L_23:
        /*004c*/ 	.word	index@($__internal_0_$__cuda_sm20_div_rn_f64_full)
        /*0050*/ 	.word	0x00000058


	//----- nvinfo : EIATTR_FRAME_SIZE
	.align		4
.L_24:
        /*0054*/ 	.byte	0x04, 0x11
        /*0056*/ 	.short	(.L_26 - .L_25)
	.align		4
.L_25:
        /*0058*/ 	.word	index@(_Z2mcPfii)
        /*005c*/ 	.word	0x00000058


	//----- nvinfo : EIATTR_MIN_STACK_SIZE
	.align		4
.L_26:
        /*0060*/ 	.byte	0x04, 0x12
        /*0062*/ 	.short	(.L_28 - .L_27)
	.align		4
.L_27:
        /*0064*/ 	.word	index@(_Z2mcPfii)
        /*0068*/ 	.word	0x00000058


	//----- nvinfo : EIATTR_MIN_STACK_SIZE
	.align		4
.L_28:
        /*006c*/ 	.byte	0x04, 0x12
        /*006e*/ 	.short	(.L_30 - .L_29)
	.align		4
.L_29:
        /*0070*/ 	.word	index@(_Z4trapPfi)
        /*0074*/ 	.word	0x00000028
.L_30:


//--------------------- .nv.compat                --------------------------
	.section	.nv.compat,"",@"SHT_CUDA_COMPAT_INFO"
	.align	4
        /*0000*/ 	.byte	0x02, 0x09, 0x00, 0x00, 0x02, 0x02, 0x01, 0x00, 0x02, 0x05, 0x05, 0x00, 0x03, 0x07, 0x01, 0x01
        /*0010*/ 	.byte	0x02, 0x03, 0x00, 0x00, 0x02, 0x06, 0x01, 0x00, 0x04, 0x0b, 0x08, 0x00, 0x01, 0x00, 0x00, 0x00
        /*0020*/ 	.byte	0x00, 0x00, 0x00, 0x00


//--------------------- .nv.info._Z2mcPfii        --------------------------
	.section	.nv.info._Z2mcPfii,"",@"SHT_CUDA_INFO"
	.sectionflags	@""
	.align	4


	//----- nvinfo : EIATTR_CUDA_API_VERSION
	.align		4
        /*0000*/ 	.byte	0x04, 0x37
        /*0002*/ 	.short	(.L_32 - .L_31)
.L_31:
        /*0004*/ 	.word	0x00000082


	//----- nvinfo : EIATTR_KPARAM_INFO
	.align		4
.L_32:
        /*0008*/ 	.byte	0x04, 0x17
        /*000a*/ 	.short	(.L_34 - .L_33)
.L_33:
        /*000c*/ 	.word	0x00000000
        /*0010*/ 	.short	0x0002
        /*0012*/ 	.short	0x000c
        /*0014*/ 	.byte	0x00, 0xf0, 0x11, 0x00


	//----- nvinfo : EIATTR_KPARAM_INFO
	.align		4
.L_34:
        /*0018*/ 	.byte	0x04, 0x17
        /*001a*/ 	.short	(.L_36 - .L_35)
.L_35:
        /*001c*/ 	.word	0x00000000
        /*0020*/ 	.short	0x0001
        /*0022*/ 	.short	0x0008
        /*0024*/ 	.byte	0x00, 0xf0, 0x11, 0x00


	//----- nvinfo : EIATTR_KPARAM_INFO
	.align		4
.L_36:
        /*0028*/ 	.byte	0x04, 0x17
        /*002a*/ 	.short	(.L_38 - .L_37)
.L_37:
        /*002c*/ 	.word	0x00000000
        /*0030*/ 	.short	0x0000
        /*0032*/ 	.short	0x0000
        /*0034*/ 	.byte	0x00, 0xf5, 0x21, 0x00


	//----- nvinfo : EIATTR_SPARSE_MMA_MASK
	.align		4
.L_38:
        /*0038*/ 	.byte	0x03, 0x50
        /*003a*/ 	.short	0x0000


	//----- nvinfo : EIATTR_MAXREG_COUNT
	.align		4
        /*003c*/ 	.byte	0x03, 0x1b
        /*003e*/ 	.short	0x00ff


	//----- nvinfo : EIATTR_NUM_BARRIERS
	.align		4
        /*0040*/ 	.byte	0x02, 0x4c
        /*0042*/ 	.byte	0x01
	.zero		1


	//----- nvinfo : EIATTR_MERCURY_ISA_VERSION
	.align		4
        /*0044*/ 	.byte	0x03, 0x5f
        /*0046*/ 	.short	0x0101


	//----- nvinfo : EIATTR_VRC_CTA_INIT_COUNT
	.align		4
        /*0048*/ 	.byte	0x02, 0x4a
	.zero		1
	.zero		1


	//----- nvinfo : EIATTR_EXIT_INSTR_OFFSETS
	.align		4
        /*004c*/ 	.byte	0x04, 0x1c
        /*004e*/ 	.short	(.L_40 - .L_39)


	//   ....[0]....
.L_39:
        /*0050*/ 	.word	0x00002d10


	//   ....[1]....
        /*0054*/ 	.word	0x000031d0


	//----- nvinfo : EIATTR_CRS_STACK_SIZE
	.align		4
.L_40:
        /*0058*/ 	.byte	0x04, 0x1e
        /*005a*/ 	.short	(.L_42 - .L_41)
.L_41:
        /*005c*/ 	.word	0x00000000


	//----- nvinfo : EIATTR_CBANK_PARAM_SIZE
	.align		4
.L_42:
        /*0060*/ 	.byte	0x03, 0x19
        /*0062*/ 	.short	0x0010


	//----- nvinfo : EIATTR_PARAM_CBANK
	.align		4
        /*0064*/ 	.byte	0x04, 0x0a
        /*0066*/ 	.short	(.L_44 - .L_43)
	.align		4
.L_43:
        /*0068*/ 	.word	index@(.nv.constant0._Z2mcPfii)
        /*006c*/ 	.short	0x0380
        /*006e*/ 	.short	0x0010


	//----- nvinfo : EIATTR_SW_WAR
	.align		4
.L_44:
        /*0070*/ 	.byte	0x04, 0x36
        /*0072*/ 	.short	(.L_46 - .L_45)
.L_45:
        /*0074*/ 	.word	0x00000008
.L_46:


//--------------------- .nv.info._Z4trapPfi       --------------------------
	.section	.nv.info._Z4trapPfi,"",@"SHT_CUDA_INFO"
	.sectionflags	@""
	.align	4


	//----- nvinfo : EIATTR_CUDA_API_VERSION
	.align		4
        /*0000*/ 	.byte	0x04, 0x37
        /*0002*/ 	.short	(.L_48 - .L_47)
.L_47:
        /*0004*/ 	.word	0x00000082


	//----- nvinfo : EIATTR_KPARAM_INFO
	.align		4
.L_48:
        /*0008*/ 	.byte	0x04, 0x17
        /*000a*/ 	.short	(.L_50 - .L_49)
.L_49:
        /*000c*/ 	.word	0x00000000
        /*0010*/ 	.short	0x0001
        /*0012*/ 	.short	0x0008
        /*0014*/ 	.byte	0x00, 0xf0, 0x11, 0x00


	//----- nvinfo : EIATTR_KPARAM_INFO
	.align		4
.L_50:
        /*0018*/ 	.byte	0x04, 0x17
        /*001a*/ 	.short	(.L_52 - .L_51)
.L_51:
        /*001c*/ 	.word	0x00000000
        /*0020*/ 	.short	0x0000
        /*0022*/ 	.short	0x0000
        /*0024*/ 	.byte	0x00, 0xf5, 0x21, 0x00


	//----- nvinfo : EIATTR_SPARSE_MMA_MASK
	.align		4
.L_52:
        /*0028*/ 	.byte	0x03, 0x50
        /*002a*/ 	.short	0x0000


	//----- nvinfo : EIATTR_MAXREG_COUNT
	.align		4
        /*002c*/ 	.byte	0x03, 0x1b
        /*002e*/ 	.short	0x00ff


	//----- nvinfo : EIATTR_NUM_BARRIERS
	.align		4
        /*0030*/ 	.byte	0x02, 0x4c
        /*0032*/ 	.byte	0x01
	.zero		1


	//----- nvinfo : EIATTR_MERCURY_ISA_VERSION
	.align		4
        /*0034*/ 	.byte	0x03, 0x5f
        /*0036*/ 	.short	0x0101


	//----- nvinfo : EIATTR_VRC_CTA_INIT_COUNT
	.align		4
        /*0038*/ 	.byte	0x02, 0x4a
	.zero		1
	.zero		1


	//----- nvinfo : EIATTR_EXIT_INSTR_OFFSETS
	.align		4
        /*003c*/ 	.byte	0x04, 0x1c
        /*003e*/ 	.short	(.L_54 - .L_53)


	//   ....[0]....
.L_53:
        /*0040*/ 	.word	0x000006b0


	//   ....[1]....
        /*0044*/ 	.word	0x00000b90


	//----- nvinfo : EIATTR_CRS_STACK_SIZE
	.align		4
.L_54:
        /*0048*/ 	.byte	0x04, 0x1e
        /*004a*/ 	.short	(.L_56 - .L_55)
.L_55:
        /*004c*/ 	.word	0x00000000


	//----- nvinfo : EIATTR_CBANK_PARAM_SIZE
	.align		4
.L_56:
        /*0050*/ 	.byte	0x03, 0x19
        /*0052*/ 	.short	0x000c


	//----- nvinfo : EIATTR_PARAM_CBANK
	.align		4
        /*0054*/ 	.byte	0x04, 0x0a
        /*0056*/ 	.short	(.L_58 - .L_57)
	.align		4
.L_57:
        /*0058*/ 	.word	index@(.nv.constant0._Z4trapPfi)
        /*005c*/ 	.short	0x0380
        /*005e*/ 	.short	0x000c


	//----- nvinfo : EIATTR_SW_WAR
	.align		4
.L_58:
        /*0060*/ 	.byte	0x04, 0x36
        /*0062*/ 	.short	(.L_60 - .L_59)
.L_59:
        /*0064*/ 	.word	0x00000008
.L_60:


//--------------------- .nv.callgraph             --------------------------
	.section	.nv.callgraph,"",@"SHT_CUDA_CALLGRAPH"
	.align	4
	.sectionentsize	8
	.align		4
        /*0000*/ 	.word	0x00000000
	.align		4
        /*0004*/ 	.word	0xffffffff
	.align		4
        /*0008*/ 	.word	0x00000000
	.align		4
        /*000c*/ 	.word	0xfffffffe
	.align		4
        /*0010*/ 	.word	0x00000000
	.align		4
        /*0014*/ 	.word	0xfffffffd
	.align		4
        /*0018*/ 	.word	0x00000000
	.align		4
        /*001c*/ 	.word	0xfffffffc


//--------------------- .nv.constant4             --------------------------
	.section	.nv.constant4,"a",@progbits
	.align	8
	.align		8
.nv.constant4:
        /*0000*/ 	.dword	precalc_xorwow_matrix
	.align		8
        /*0008*/ 	.dword	precalc_xorwow_offset_matrix
	.align		8
        /*0010*/ 	.dword	mrg32k3aM1
	.align		8
        /*0018*/ 	.dword	mrg32k3aM2
	.align		8
        /*0020*/ 	.dword	mrg32k3aM1SubSeq
	.align		8
        /*0028*/ 	.dword	mrg32k3aM2SubSeq
	.align		8
        /*0030*/ 	.dword	mrg32k3aM1Seq
	.align		8
        /*0038*/ 	.dword	mrg32k3aM2Seq
	.align		8
        /*0040*/ 	.dword	__cudart_i2opi_d
	.align		8
        /*0048*/ 	.dword	__cudart_sin_cos_coeffs


//--------------------- .nv.constant3             --------------------------
	.section	.nv.constant3,"a",@progbits
	.align	8
.nv.constant3:
	.type		__cr_lgamma_table,@object
	.size		__cr_lgamma_table,(.L_8 - __cr_lgamma_table)
__cr_lgamma_table:
        /*0000*/ 	.byte	0x00, 0x00, 0x00, 0x00, 0x00, 0x00, 0x00, 0x00, 0x00, 0x00, 0x00, 0x00, 0x00, 0x00, 0x00, 0x00
        /*0010*/ 	.byte	0xef, 0x39, 0xfa, 0xfe, 0x42, 0x2e, 0xe6, 0x3f, 0x02, 0x20, 0x2a, 0xfa, 0x0b, 0xab, 0xfc, 0x3f
        /*0020*/ 	.byte	0xf9, 0x2c, 0x92, 0x7c, 0xa7, 0x6c, 0x09, 0x40, 0xc9, 0x79, 0x44, 0x3c, 0x64, 0x26, 0x13, 0x40
        /*0030*/ 	.byte	0xca, 0x01, 0xcf, 0x3a, 0x27, 0x51, 0x1a, 0x40, 0x30, 0xcc, 0x2d, 0xf3, 0xe1, 0x0c, 0x21, 0x40
        /*0040*/ 	.byte	0x0d, 0xb7, 0xfc, 0x82, 0x8e, 0x35, 0x25, 0x40
.L_8:


//--------------------- .text._Z2mcPfii           --------------------------
	.section	.text._Z2mcPfii,"ax",@progbits
	.align	128
        .global         _Z2mcPfii
        .type           _Z2mcPfii,@function
        .size           _Z2mcPfii,(.L_x_52 - _Z2mcPfii)
        .other          _Z2mcPfii,@"STO_CUDA_ENTRY STV_DEFAULT"
_Z2mcPfii:
.text._Z2mcPfii:
[----:B------:R-:W0:Y:S08]  /*0000*/  LDC R1, c[0x0][0x37c] ;  /* 0x0000df00ff017b82 */ /* 0x000e300000000800 */
[----:B------:R-:W1:Y:S01]  /*0010*/  S2UR UR5, SR_CgaCtaId ;  /* 0x00000000000579c3 */ /* 0x000e620000008800 */
[----:B------:R-:W2:Y:S01]  /*0020*/  S2R R14, SR_TID.X ;  /* 0x00000000000e7919 */ /* 0x000ea20000002100 */
[----:B------:R-:W-:Y:S01]  /*0030*/  UMOV UR4, 0x400 ;  /* 0x0000040000047882 */ /* 0x000fe20000000000 */
[----:B------:R-:W3:Y:S01]  /*0040*/  LDCU.64 UR6, c[0x0][0x358] ;  /* 0x00006b00ff0677ac */ /* 0x000ee20008000a00 */
[----:B------:R-:W-:Y:S01]  /*0050*/  BSSY.RECONVERGENT B0, `(.L_x_0) ;  /* 0x00002c8000007945 */ /* 0x000fe20003800200 */
[----:B0-----:R-:W-:-:S03]  /*0060*/  VIADD R1, R1, 0xffffffa8 ;  /* 0xffffffa801017836 */ /* 0x001fc60000000000 */
[----:B------:R-:W0:Y:S08]  /*0070*/  S2UR UR8, SR_CTAID.X ;  /* 0x00000000000879c3 */ /* 0x000e300000002500 */
[----:B------:R-:W0:Y:S01]  /*0080*/  LDC R3, c[0x0][0x360] ;  /* 0x0000d800ff037b82 */ /* 0x000e220000000800 */
[----:B-1----:R-:W-:Y:S01]  /*0090*/  ULEA UR4, UR5, UR4, 0x18 ;  /* 0x0000000405047291 */ /* 0x002fe2000f8ec0ff */
[----:B------:R-:W1:Y:S05]  /*00a0*/  LDCU UR5, c[0x0][0x388] ;  /* 0x00007100ff0577ac */ /* 0x000e6a0008000800 */
[----:B--2---:R-:W-:-:S05]  /*00b0*/  LEA R0, R14, UR4, 0x2 ;  /* 0x000000040e007c11 */ /* 0x004fca000f8e10ff */
[----:B------:R2:W-:Y:S01]  /*00c0*/  STS [R0], RZ ;  /* 0x000000ff00007388 */ /* 0x0005e20000000800 */
[----:B0-----:R-:W-:-:S05]  /*00d0*/  IMAD R2, R3, UR8, R14 ;  /* 0x0000000803027c24 */ /* 0x001fca000f8e020e */
[----:B-1----:R-:W-:-:S13]  /*00e0*/  ISETP.GE.AND P0, PT, R2, UR5, PT ;  /* 0x0000000502007c0c */ /* 0x002fda000bf06270 */
[----:B--23--:R-:W-:Y:S05]  /*00f0*/  @P0 BRA `(.L_x_1) ;  /* 0x0000002800f40947 */ /* 0x00cfea0003800000 */
[----:B------:R-:W0:Y:S01]  /*0100*/  LDC R0, c[0x0][0x38c] ;  /* 0x0000e300ff007b82 */ /* 0x000e220000000800 */
[----:B------:R-:W-:Y:S01]  /*0110*/  IMAD.MOV.U32 R11, RZ, RZ, -0x75bd8fc ;  /* 0xf8a42704ff0b7424 */ /* 0x000fe200078e00ff */
[----:B------:R-:W-:Y:S01]  /*0120*/  ISETP.NE.AND P0, PT, R14, RZ, PT ;  /* 0x000000ff0e00720c */ /* 0x000fe20003f05270 */
[----:B------:R-:W-:Y:S01]  /*0130*/  IMAD.MOV.U32 R8, RZ, RZ, -0x23270784 ;  /* 0xdcd8f87cff087424 */ /* 0x000fe200078e00ff */
[----:B------:R-:W-:Y:S01]  /*0140*/  BSSY.RECONVERGENT B1, `(.L_x_2) ;  /* 0x0000263000017945 */ /* 0x000fe20003800200 */
[----:B------:R-:W-:Y:S02]  /*0150*/  IMAD.MOV.U32 R5, RZ, RZ, -0x75bd8fc ;  /* 0xf8a42704ff057424 */ /* 0x000fe400078e00ff */
[----:B------:R-:W-:Y:S02]  /*0160*/  IMAD.MOV.U32 R2, RZ, RZ, -0x23270784 ;  /* 0xdcd8f87cff027424 */ /* 0x000fe400078e00ff */
[----:B0-----:R-:W-:-:S05]  /*0170*/  VIADD R0, R0, UR8 ;  /* 0x0000000800007c36 */ /* 0x001fca0008000000 */
[----:B------:R-:W-:-:S05]  /*0180*/  LOP3.LUT R0, R0, 0xaad26b49, RZ, 0x3c, !PT ;  /* 0xaad26b4900007812 */ /* 0x000fca00078e3cff */
[----:B------:R-:W-:-:S04]  /*0190*/  IMAD R12, R0, 0x4182bed5, RZ ;  /* 0x4182bed5000c7824 */ /* 0x000fc800078e02ff */
[C---:B------:R-:W-:Y:S01]  /*01a0*/  VIADD R3, R12.reuse, 0x583f19 ;  /* 0x00583f190c037836 */ /* 0x040fe20000000000 */
[C---:B------:R-:W-:Y:S01]  /*01b0*/  LOP3.LUT R4, R12.reuse, 0x159a55e5, RZ, 0x3c, !PT ;  /* 0x159a55e50c047812 */ /* 0x040fe200078e3cff */
[C---:B------:R-:W-:Y:S02]  /*01c0*/  VIADD R6, R12.reuse, 0xd9f6dc18 ;  /* 0xd9f6dc180c067836 */ /* 0x040fe40000000000 */
[----:B------:R-:W-:Y:S02]  /*01d0*/  VIADD R7, R12, 0x75bcd15 ;  /* 0x075bcd150c077836 */ /* 0x000fe40000000000 */
[----:B------:R-:W-:Y:S02]  /*01e0*/  IMAD.MOV.U32 R10, RZ, RZ, R4 ;  /* 0x000000ffff0a7224 */ /* 0x000fe400078e0004 */
[----:B------:R-:W-:Y:S01]  /*01f0*/  IMAD.MOV.U32 R9, RZ, RZ, R3 ;  /* 0x000000ffff097224 */ /* 0x000fe200078e0003 */
[----:B------:R0:W-:Y:S04]  /*0200*/  STL.64 [R1], R6 ;  /* 0x0000000601007387 */ /* 0x0001e80000100a00 */
[----:B------:R0:W-:Y:S04]  /*0210*/  STL.64 [R1+0x8], R10 ;  /* 0x0000080a01007387 */ /* 0x0001e80000100a00 */
[----:B------:R0:W-:Y:S01]  /*0220*/  STL.64 [R1+0x10], R8 ;  /* 0x0000100801007387 */ /* 0x0001e20000100a00 */
[----:B------:R-:W-:Y:S05]  /*0230*/  @!P0 BRA `(.L_x_3) ;  /* 0x00000024004c8947 */ /* 0x000fea0003800000 */
[----:B------:R-:W-:Y:S02]  /*0240*/  IMAD.MOV.U32 R13, RZ, RZ, RZ ;  /* 0x000000ffff0d7224 */ /* 0x000fe400078e00ff */
[----:B0-----:R-:W-:Y:S02]  /*0250*/  IMAD.MOV.U32 R6, RZ, RZ, RZ ;  /* 0x000000ffff067224 */ /* 0x001fe400078e00ff */
[----:B------:R-:W-:Y:S02]  /*0260*/  IMAD.MOV.U32 R5, RZ, RZ, -0x75bd8fc ;  /* 0xf8a42704ff057424 */ /* 0x000fe400078e00ff */
[----:B------:R-:W-:-:S07]  /*0270*/  IMAD.MOV.U32 R2, RZ, RZ, -0x23270784 ;  /* 0xdcd8f87cff027424 */ /* 0x000fce00078e00ff */
.L_x_12:
[----:B------:R-:W-:Y:S01]  /*0280*/  LOP3.LUT R0, R14, 0x3, RZ, 0xc0, !PT ;  /* 0x000000030e007812 */ /* 0x000fe200078ec0ff */
[----:B------:R-:W-:Y:S03]  /*0290*/  BSSY.RECONVERGENT B2, `(.L_x_4) ;  /* 0x0000247000027945 */ /* 0x000fe60003800200 */
[----:B------:R-:W-:-:S04]  /*02a0*/  ISETP.NE.U32.AND P0, PT, R0, RZ, PT ;  /* 0x000000ff0000720c */ /* 0x000fc80003f05070 */
[----:B------:R-:W-:-:S13]  /*02b0*/  ISETP.NE.AND.EX P0, PT, RZ, RZ, PT, P0 ;  /* 0x000000ffff00720c */ /* 0x000fda0003f05300 */
[----:B0-----:R-:W-:Y:S05]  /*02c0*/  @!P0 BRA `(.L_x_5) ;  /* 0x00000024000c8947 */ /* 0x001fea0003800000 */
[----:B------:R-:W0:Y:S01]  /*02d0*/  LDC.64 R8, c[0x4][RZ] ;  /* 0x01000000ff087b82 */ /* 0x000e220000000a00 */
[----:B------:R-:W-:Y:S01]  /*02e0*/  IMAD.MOV.U32 R0, RZ, RZ, RZ ;  /* 0x000000ffff007224 */ /* 0x000fe200078e00ff */
[----:B------:R-:W-:Y:S02]  /*02f0*/  CS2R R2, SRZ ;  /* 0x0000000000027805 */ /* 0x000fe4000001ff00 */
[----:B------:R-:W-:Y:S01]  /*0300*/  CS2R R4, SRZ ;  /* 0x0000000000047805 */ /* 0x000fe2000001ff00 */
[----:B------:R-:W-:Y:S02]  /*0310*/  IMAD.MOV.U32 R7, RZ, RZ, RZ ;  /* 0x000000ffff077224 */ /* 0x000fe400078e00ff */
[----:B0-----:R-:W-:-:S07]  /*0320*/  IMAD.WIDE.U32 R8, R6, 0xc80, R8 ;  /* 0x00000c8006087825 */ /* 0x001fce00078e0008 */
.L_x_7:
[----:B------:R-:W-:-:S06]  /*0330*/  IMAD R15, R0, 0x4, R1 ;  /* 0x00000004000f7824 */ /* 0x000fcc00078e0201 */
[----:B------:R-:W5:Y:S01]  /*0340*/  LDL R15, [R15+0x4] ;  /* 0x000004000f0f7983 */ /* 0x000f620000100800 */
[----:B------:R-:W-:-:S05]  /*0350*/  UMOV UR4, URZ ;  /* 0x000000ff00047c82 */ /* 0x000fca0008000000 */
.L_x_6:
[----:B-----5:R-:W-:Y:S01]  /*0360*/  SHF.R.U32.HI R22, RZ, UR4, R15 ;  /* 0x00000004ff167c19 */ /* 0x020fe2000801160f */
[----:B------:R-:W-:-:S03]  /*0370*/  IMAD.SHL.U32 R10, R0, 0x20, RZ ;  /* 0x00000020000a7824 */ /* 0x000fc600078e00ff */
[----:B------:R-:W-:Y:S01]  /*0380*/  LOP3.LUT R11, R22, 0x1, RZ, 0xc0, !PT ;  /* 0x00000001160b7812 */ /* 0x000fe200078ec0ff */
[----:B------:R-:W-:-:S03]  /*0390*/  VIADD R10, R10, UR4 ;  /* 0x000000040a0a7c36 */ /* 0x000fc60008000000 */
[----:B------:R-:W-:Y:S01]  /*03a0*/  ISETP.NE.U32.AND P0, PT, R11, 0x1, PT ;  /* 0x000000010b00780c */ /* 0x000fe20003f05070 */
[----:B------:R-:W-:-:S03]  /*03b0*/  IMAD R11, R10, 0x5, RZ ;  /* 0x000000050a0b7824 */ /* 0x000fc600078e02ff */
[----:B------:R-:W-:Y:S01]  /*03c0*/  R2P PR, R22, 0x7e ;  /* 0x0000007e16007804 */ /* 0x000fe20000000000 */
[----:B------:R-:W-:-:S08]  /*03d0*/  IMAD.WIDE.U32 R10, R11, 0x4, R8 ;  /* 0x000000040b0a7825 */ /* 0x000fd000078e0008 */
[----:B------:R-:W2:Y:S04]  /*03e0*/  @!P0 LDG.E R16, desc[UR6][R10.64+0x10] ;  /* 0x000010060a108981 */ /* 0x000ea8000c1e1900 */
[----:B------:R-:W3:Y:S04]  /*03f0*/  @P1 LDG.E R18, desc[UR6][R10.64+0x24] ;  /* 0x000024060a121981 */ /* 0x000ee8000c1e1900 */
[----:B------:R-:W4:Y:S04]  /*0400*/  @P2 LDG.E R20, desc[UR6][R10.64+0x38] ;  /* 0x000038060a142981 */ /* 0x000f28000c1e1900 */
[----:B------:R-:W4:Y:S04]  /*0410*/  @P3 LDG.E R24, desc[UR6][R10.64+0x4c] ;  /* 0x00004c060a183981 */ /* 0x000f28000c1e1900 */
[----:B------:R-:W4:Y:S04]  /*0420*/  @P4 LDG.E R26, desc[UR6][R10.64+0x60] ;  /* 0x000060060a1a4981 */ /* 0x000f28000c1e1900 */
[----:B------:R-:W4:Y:S04]  /*0430*/  @!P0 LDG.E R17, desc[UR6][R10.64+0x4] ;  /* 0x000004060a118981 */ /* 0x000f28000c1e1900 */
[----:B------:R-:W4:Y:S04]  /*0440*/  @!P0 LDG.E R19, desc[UR6][R10.64+0xc] ;  /* 0x00000c060a138981 */ /* 0x000f28000c1e1900 */
[----:B------:R-:W4:Y:S04]  /*0450*/  @P1 LDG.E R21, desc[UR6][R10.64+0x18] ;  /* 0x000018060a151981 */ /* 0x000f28000c1e1900 */
[----:B------:R-:W4:Y:S04]  /*0460*/  @P3 LDG.E R23, desc[UR6][R10.64+0x40] ;  /* 0x000040060a173981 */ /* 0x000f28000c1e1900 */
[----:B------:R-:W4:Y:S04]  /*0470*/  @P5 LDG.E R25, desc[UR6][R10.64+0x70] ;  /* 0x000070060a195981 */ /* 0x000f28000c1e1900 */
[----:B------:R-:W4:Y:S01]  /*0480*/  @P6 LDG.E R28, desc[UR6][R10.64+0x88] ;  /* 0x000088060a1c6981 */ /* 0x000f22000c1e1900 */
[----:B--2---:R-:W-:-:S03]  /*0490*/  @!P0 LOP3.LUT R3, R3, R16, RZ, 0x3c, !PT ;  /* 0x0000001003038212 */ /* 0x004fc600078e3cff */
[----:B------:R-:W2:Y:S01]  /*04a0*/  @!P0 LDG.E R16, desc[UR6][R10.64] ;  /* 0x000000060a108981 */ /* 0x000ea2000c1e1900 */
[----:B---3--:R-:W-:-:S03]  /*04b0*/  @P1 LOP3.LUT R3, R3, R18, RZ, 0x3c, !PT ;  /* 0x0000001203031212 */ /* 0x008fc600078e3cff */
[----:B------:R-:W3:Y:S01]  /*04c0*/  @!P0 LDG.E R18, desc[UR6][R10.64+0x8] ;  /* 0x000008060a128981 */ /* 0x000ee2000c1e1900 */
[----:B----4-:R-:W-:-:S03]  /*04d0*/  @P2 LOP3.LUT R3, R3, R20, RZ, 0x3c, !PT ;  /* 0x0000001403032212 */ /* 0x010fc600078e3cff */
[----:B------:R-:W4:Y:S01]  /*04e0*/  @P1 LDG.E R20, desc[UR6][R10.64+0x14] ;  /* 0x000014060a141981 */ /* 0x000f22000c1e1900 */
[----:B------:R-:W-:-:S03]  /*04f0*/  @P3 LOP3.LUT R3, R3, R24, RZ, 0x3c, !PT ;  /* 0x0000001803033212 */ /* 0x000fc600078e3cff */
[----:B------:R-:W4:Y:S01]  /*0500*/  @P5 LDG.E R24, desc[UR6][R10.64+0x74] ;  /* 0x000074060a185981 */ /* 0x000f22000c1e1900 */
[----:B------:R-:W-:-:S03]  /*0510*/  @P4 LOP3.LUT R3, R3, R26, RZ, 0x3c, !PT ;  /* 0x0000001a03034212 */ /* 0x000fc600078e3cff */
[----:B------:R-:W4:Y:S01]  /*0520*/  @P3 LDG.E R26, desc[UR6][R10.64+0x44] ;  /* 0x000044060a1a3981 */ /* 0x000f22000c1e1900 */
[----:B------:R-:W-:-:S03]  /*0530*/  @!P0 LOP3.LUT R4, R4, R17, RZ, 0x3c, !PT ;  /* 0x0000001104048212 */ /* 0x000fc600078e3cff */
[----:B------:R-:W4:Y:S01]  /*0540*/  @P1 LDG.E R17, desc[UR6][R10.64+0x20] ;  /* 0x000020060a111981 */ /* 0x000f22000c1e1900 */
[----:B------:R-:W-:-:S03]  /*0550*/  @!P0 LOP3.LUT R2, R2, R19, RZ, 0x3c, !PT ;  /* 0x0000001302028212 */ /* 0x000fc600078e3cff */
[----:B------:R-:W4:Y:S01]  /*0560*/  @P2 LDG.E R19, desc[UR6][R10.64+0x2c] ;  /* 0x00002c060a132981 */ /* 0x000f22000c1e1900 */
[----:B------:R-:W-:-:S03]  /*0570*/  @P1 LOP3.LUT R4, R4, R21, RZ, 0x3c, !PT ;  /* 0x0000001504041212 */ /* 0x000fc600078e3cff */
[----:B------:R-:W4:Y:S01]  /*0580*/  @P2 LDG.E R21, desc[UR6][R10.64+0x34] ;  /* 0x000034060a152981 */ /* 0x000f22000c1e1900 */
[----:B--2---:R-:W-:-:S03]  /*0590*/  @!P0 LOP3.LUT R7, R7, R16, RZ, 0x3c, !PT ;  /* 0x0000001007078212 */ /* 0x004fc600078e3cff */
[----:B------:R-:W2:Y:S01]  /*05a0*/  @P1 LDG.E R16, desc[UR6][R10.64+0x1c] ;  /* 0x00001c060a101981 */ /* 0x000ea2000c1e1900 */
[----:B---3--:R-:W-:-:S03]  /*05b0*/  @!P0 LOP3.LUT R5, R5, R18, RZ, 0x3c, !PT ;  /* 0x0000001205058212 */ /* 0x008fc600078e3cff */
[----:B------:R-:W3:Y:S01]  /*05c0*/  @P2 LDG.E R18, desc[UR6][R10.64+0x28] ;  /* 0x000028060a122981 */ /* 0x000ee2000c1e1900 */
[----:B----4-:R-:W-:-:S03]  /*05d0*/  @P1 LOP3.LUT R7, R7, R20, RZ, 0x3c, !PT ;  /* 0x0000001407071212 */ /* 0x010fc600078e3cff */
[----:B------:R-:W4:Y:S01]  /*05e0*/  @P2 LDG.E R20, desc[UR6][R10.64+0x30] ;  /* 0x000030060a142981 */ /* 0x000f22000c1e1900 */
[----:B------:R-:W-:-:S03]  /*05f0*/  @P5 LOP3.LUT R3, R3, R24, RZ, 0x3c, !PT ;  /* 0x0000001803035212 */ /* 0x000fc600078e3cff */
[----:B------:R-:W4:Y:S01]  /*0600*/  @P3 LDG.E R24, desc[UR6][R10.64+0x3c] ;  /* 0x00003c060a183981 */ /* 0x000f22000c1e1900 */
[----:B------:R-:W-:-:S03]  /*0610*/  @P1 LOP3.LUT R2, R2, R17, RZ, 0x3c, !PT ;  /* 0x0000001102021212 */ /* 0x000fc600078e3cff */
[----:B------:R-:W4:Y:S01]  /*0620*/  @P3 LDG.E R17, desc[UR6][R10.64+0x48] ;  /* 0x000048060a113981 */ /* 0x000f22000c1e1900 */
[----:B------:R-:W-:-:S03]  /*0630*/  @P2 LOP3.LUT R4, R4, R19, RZ, 0x3c, !PT ;  /* 0x0000001304042212 */ /* 0x000fc600078e3cff */
[----:B------:R-:W4:Y:S01]  /*0640*/  @P4 LDG.E R19, desc[UR6][R10.64+0x54] ;  /* 0x000054060a134981 */ /* 0x000f22000c1e1900 */
[----:B------:R-:W-:Y:S02]  /*0650*/  @P2 LOP3.LUT R2, R2, R21, RZ, 0x3c, !PT ;  /* 0x0000001502022212 */ /* 0x000fe400078e3cff */
[----:B------:R-:W-:Y:S01]  /*0660*/  @P3 LOP3.LUT R4, R4, R23, RZ, 0x3c, !PT ;  /* 0x0000001704043212 */ /* 0x000fe200078e3cff */
[----:B------:R-:W4:Y:S04]  /*0670*/  @P4 LDG.E R21, desc[UR6][R10.64+0x5c] ;  /* 0x00005c060a154981 */ /* 0x000f28000c1e1900 */
[----:B------:R-:W4:Y:S01]  /*0680*/  @P5 LDG.E R23, desc[UR6][R10.64+0x68] ;  /* 0x000068060a175981 */ /* 0x000f22000c1e1900 */
[----:B--2---:R-:W-:-:S03]  /*0690*/  @P1 LOP3.LUT R5, R5, R16, RZ, 0x3c, !PT ;  /* 0x0000001005051212 */ /* 0x004fc600078e3cff */
[----:B------:R-:W2:Y:S01]  /*06a0*/  @P4 LDG.E R16, desc[UR6][R10.64+0x50] ;  /* 0x000050060a104981 */ /* 0x000ea2000c1e1900 */
[----:B---3--:R-:W-:-:S03]  /*06b0*/  @P2 LOP3.LUT R7, R7, R18, RZ, 0x3c, !PT ;  /* 0x0000001207072212 */ /* 0x008fc600078e3cff */
[----:B------:R-:W3:Y:S01]  /*06c0*/  @P4 LDG.E R18, desc[UR6][R10.64+0x58] ;  /* 0x000058060a124981 */ /* 0x000ee2000c1e1900 */
[----:B----4-:R-:W-:-:S03]  /*06d0*/  @P2 LOP3.LUT R5, R5, R20, RZ, 0x3c, !PT ;  /* 0x0000001405052212 */ /* 0x010fc600078e3cff */
[----:B------:R-:W4:Y:S01]  /*06e0*/  @P5 LDG.E R20, desc[UR6][R10.64+0x64] ;  /* 0x000064060a145981 */ /* 0x000f22000c1e1900 */
[----:B------:R-:W-:-:S03]  /*06f0*/  @P3 LOP3.LUT R7, R7, R24, RZ, 0x3c, !PT ;  /* 0x0000001807073212 */ /* 0x000fc600078e3cff */
[----:B------:R-:W4:Y:S01]  /*0700*/  @P5 LDG.E R24, desc[UR6][R10.64+0x6c] ;  /* 0x00006c060a185981 */ /* 0x000f22000c1e1900 */
[----:B------:R-:W-:Y:S02]  /*0710*/  LOP3.LUT P0, RZ, R22, 0x80, RZ, 0xc0, !PT ;  /* 0x0000008016ff7812 */ /* 0x000fe4000780c0ff */
[----:B------:R-:W-:Y:S02]  /*0720*/  @P3 LOP3.LUT R5, R5, R26, RZ, 0x3c, !PT ;  /* 0x0000001a05053212 */ /* 0x000fe400078e3cff */
[----:B------:R-:W-:Y:S02]  /*0730*/  @P3 LOP3.LUT R2, R2, R17, RZ, 0x3c, !PT ;  /* 0x0000001102023212 */ /* 0x000fe400078e3cff */
[----:B------:R-:W4:Y:S01]  /*0740*/  @P6 LDG.E R17, desc[UR6][R10.64+0x7c] ;  /* 0x00007c060a116981 */ /* 0x000f22000c1e1900 */
[----:B------:R-:W-:-:S03]  /*0750*/  @P4 LOP3.LUT R4, R4, R19, RZ, 0x3c, !PT ;  /* 0x0000001304044212 */ /* 0x000fc600078e3cff */
[----:B------:R-:W4:Y:S01]  /*0760*/  @P6 LDG.E R19, desc[UR6][R10.64+0x84] ;  /* 0x000084060a136981 */ /* 0x000f22000c1e1900 */
[----:B------:R-:W-:-:S03]  /*0770*/  @P4 LOP3.LUT R2, R2, R21, RZ, 0x3c, !PT ;  /* 0x0000001502024212 */ /* 0x000fc600078e3cff */
[----:B------:R-:W4:Y:S01]  /*0780*/  @P0 LDG.E R26, desc[UR6][R10.64+0x9c] ;  /* 0x00009c060a1a0981 */ /* 0x000f22000c1e1900 */
[----:B------:R-:W-:-:S03]  /*0790*/  @P5 LOP3.LUT R4, R4, R23, RZ, 0x3c, !PT ;  /* 0x0000001704045212 */ /* 0x000fc600078e3cff */
        /* <DEDUP_REMOVED lines=10> */
[----:B------:R-:W-:Y:S02]  /*0840*/  @P5 LOP3.LUT R2, R2, R25, RZ, 0x3c, !PT ;  /* 0x0000001902025212 */ /* 0x000fe400078e3cff */
[----:B------:R-:W-:Y:S02]  /*0850*/  @P6 LOP3.LUT R3, R3, R28, RZ, 0x3c, !PT ;  /* 0x0000001c03036212 */ /* 0x000fe400078e3cff */
[----:B------:R-:W-:Y:S02]  /*0860*/  @P6 LOP3.LUT R4, R4, R17, RZ, 0x3c, !PT ;  /* 0x0000001104046212 */ /* 0x000fe400078e3cff */
[----:B------:R-:W-:Y:S02]  /*0870*/  @P6 LOP3.LUT R2, R2, R19, RZ, 0x3c, !PT ;  /* 0x0000001302026212 */ /* 0x000fe400078e3cff */
[----:B------:R-:W-:Y:S02]  /*0880*/  @P0 LOP3.LUT R3, R3, R26, RZ, 0x3c, !PT ;  /* 0x0000001a03030212 */ /* 0x000fe400078e3cff */
[----:B------:R-:W-:-:S02]  /*0890*/  @P0 LOP3.LUT R4, R4, R21, RZ, 0x3c, !PT ;  /* 0x0000001504040212 */ /* 0x000fc400078e3cff */
[----:B------:R-:W-:Y:S02]  /*08a0*/  @P0 LOP3.LUT R2, R2, R23, RZ, 0x3c, !PT ;  /* 0x0000001702020212 */ /* 0x000fe400078e3cff */
[----:B--2---:R-:W-:Y:S02]  /*08b0*/  @P6 LOP3.LUT R7, R7, R16, RZ, 0x3c, !PT ;  /* 0x0000001007076212 */ /* 0x004fe400078e3cff */
[----:B---3--:R-:W-:Y:S02]  /*08c0*/  @P6 LOP3.LUT R5, R5, R18, RZ, 0x3c, !PT ;  /* 0x0000001205056212 */ /* 0x008fe400078e3cff */
[----:B----4-:R-:W-:Y:S02]  /*08d0*/  @P0 LOP3.LUT R7, R7, R20, RZ, 0x3c, !PT ;  /* 0x0000001407070212 */ /* 0x010fe400078e3cff */
[----:B------:R-:W-:Y:S02]  /*08e0*/  @P0 LOP3.LUT R5, R5, R24, RZ, 0x3c, !PT ;  /* 0x0000001805050212 */ /* 0x000fe400078e3cff */
[----:B------:R-:W-:-:S13]  /*08f0*/  R2P PR, R22.B1, 0x7f ;  /* 0x0000007f16007804 */ /* 0x000fda0000001000 */
[----:B------:R-:W2:Y:S04]  /*0900*/  @P0 LDG.E R18, desc[UR6][R10.64+0xa0] ;  /* 0x0000a0060a120981 */ /* 0x000ea8000c1e1900 */
[----:B------:R-:W3:Y:S04]  /*0910*/  @P0 LDG.E R19, desc[UR6][R10.64+0xa4] ;  /* 0x0000a4060a130981 */ /* 0x000ee8000c1e1900 */
[----:B------:R-:W4:Y:S04]  /*0920*/  @P0 LDG.E R20, desc[UR6][R10.64+0xa8] ;  /* 0x0000a8060a140981 */ /* 0x000f28000c1e1900 */
[----:B------:R-:W4:Y:S04]  /*0930*/  @P0 LDG.E R21, desc[UR6][R10.64+0xac] ;  /* 0x0000ac060a150981 */ /* 0x000f28000c1e1900 */
[----:B------:R-:W4:Y:S04]  /*0940*/  @P0 LDG.E R24, desc[UR6][R10.64+0xb0] ;  /* 0x0000b0060a180981 */ /* 0x000f28000c1e1900 */
[----:B------:R-:W4:Y:S04]  /*0950*/  @P1 LDG.E R16, desc[UR6][R10.64+0xbc] ;  /* 0x0000bc060a101981 */ /* 0x000f28000c1e1900 */
[----:B------:R-:W4:Y:S04]  /*0960*/  @P1 LDG.E R26, desc[UR6][R10.64+0xb4] ;  /* 0x0000b4060a1a1981 */ /* 0x000f28000c1e1900 */
        /* <DEDUP_REMOVED lines=11> */
[----:B------:R-:W-:Y:S01]  /*0a20*/  LOP3.LUT P0, RZ, R22, 0x8000, RZ, 0xc0, !PT ;  /* 0x0000800016ff7812 */ /* 0x000fe2000780c0ff */
[----:B------:R-:W4:Y:S01]  /*0a30*/  @P2 LDG.E R24, desc[UR6][R10.64+0xd8] ;  /* 0x0000d8060a182981 */ /* 0x000f22000c1e1900 */
[----:B------:R-:W-:-:S03]  /*0a40*/  @P1 LOP3.LUT R5, R5, R16, RZ, 0x3c, !PT ;  /* 0x0000001005051212 */ /* 0x000fc600078e3cff */
[----:B------:R-:W4:Y:S01]  /*0a50*/  @P2 LDG.E R22, desc[UR6][R10.64+0xd0] ;  /* 0x0000d0060a162981 */ /* 0x000f22000c1e1900 */
[----:B------:R-:W-:-:S03]  /*0a60*/  @P1 LOP3.LUT R7, R7, R26, RZ, 0x3c, !PT ;  /* 0x0000001a07071212 */ /* 0x000fc600078e3cff */
[----:B------:R-:W4:Y:S01]  /*0a70*/  @P3 LDG.E R16, desc[UR6][R10.64+0xe4] ;  /* 0x0000e4060a103981 */ /* 0x000f22000c1e1900 */
[----:B------:R-:W-:-:S03]  /*0a80*/  @P1 LOP3.LUT R4, R4, R23, RZ, 0x3c, !PT ;  /* 0x0000001704041212 */ /* 0x000fc600078e3cff */
[----:B------:R-:W4:Y:S01]  /*0a90*/  @P3 LDG.E R26, desc[UR6][R10.64+0xdc] ;  /* 0x0000dc060a1a3981 */ /* 0x000f22000c1e1900 */
[----:B------:R-:W-:-:S03]  /*0aa0*/  @P1 LOP3.LUT R2, R2, R17, RZ, 0x3c, !PT ;  /* 0x0000001102021212 */ /* 0x000fc600078e3cff */
        /* <DEDUP_REMOVED lines=43> */
[----:B------:R-:W-:-:S04]  /*0d60*/  UIADD3 UR4, UPT, UPT, UR4, 0x10, URZ ;  /* 0x0000001004047890 */ /* 0x000fc8000fffe0ff */
[----:B------:R-:W-:Y:S01]  /*0d70*/  UISETP.NE.AND UP0, UPT, UR4, 0x20, UPT ;  /* 0x000000200400788c */ /* 0x000fe2000bf05270 */
[----:B--2---:R-:W-:Y:S02]  /*0d80*/  @P5 LOP3.LUT R3, R3, R18, RZ, 0x3c, !PT ;  /* 0x0000001203035212 */ /* 0x004fe400078e3cff */
[----:B---3--:R-:W-:Y:S02]  /*0d90*/  @P6 LOP3.LUT R4, R4, R19, RZ, 0x3c, !PT ;  /* 0x0000001304046212 */ /* 0x008fe400078e3cff */
[----:B----4-:R-:W-:Y:S02]  /*0da0*/  @P6 LOP3.LUT R7, R7, R20, RZ, 0x3c, !PT ;  /* 0x0000001407076212 */ /* 0x010fe400078e3cff */
[----:B------:R-:W-:Y:S02]  /*0db0*/  @P6 LOP3.LUT R2, R2, R21, RZ, 0x3c, !PT ;  /* 0x0000001502026212 */ /* 0x000fe400078e3cff */
[----:B------:R-:W-:Y:S02]  /*0dc0*/  @P6 LOP3.LUT R5, R5, R22, RZ, 0x3c, !PT ;  /* 0x0000001605056212 */ /* 0x000fe400078e3cff */
[----:B------:R-:W-:-:S02]  /*0dd0*/  @P6 LOP3.LUT R3, R3, R16, RZ, 0x3c, !PT ;  /* 0x0000001003036212 */ /* 0x000fc400078e3cff */
[----:B------:R-:W-:Y:S02]  /*0de0*/  @P0 LOP3.LUT R7, R7, R24, RZ, 0x3c, !PT ;  /* 0x0000001807070212 */ /* 0x000fe400078e3cff */
[----:B------:R-:W-:Y:S02]  /*0df0*/  @P0 LOP3.LUT R3, R3, R28, RZ, 0x3c, !PT ;  /* 0x0000001c03030212 */ /* 0x000fe400078e3cff */
[----:B------:R-:W-:Y:S02]  /*0e00*/  @P0 LOP3.LUT R5, R5, R26, RZ, 0x3c, !PT ;  /* 0x0000001a05050212 */ /* 0x000fe400078e3cff */
[----:B------:R-:W-:Y:S02]  /*0e10*/  @P0 LOP3.LUT R2, R2, R23, RZ, 0x3c, !PT ;  /* 0x0000001702020212 */ /* 0x000fe400078e3cff */
[----:B------:R-:W-:Y:S01]  /*0e20*/  @P0 LOP3.LUT R4, R4, R17, RZ, 0x3c, !PT ;  /* 0x0000001104040212 */ /* 0x000fe200078e3cff */
[----:B------:R-:W-:Y:S06]  /*0e30*/  BRA.U UP0, `(.L_x_6) ;  /* 0xfffffff500487547 */ /* 0x000fec000b83ffff */
[----:B------:R-:W-:-:S05]  /*0e40*/  VIADD R0, R0, 0x1 ;  /* 0x0000000100007836 */ /* 0x000fca0000000000 */
[----:B------:R-:W-:-:S13]  /*0e50*/  ISETP.NE.AND P0, PT, R0, 0x5, PT ;  /* 0x000000050000780c */ /* 0x000fda0003f05270 */
[----:B------:R-:W-:Y:S05]  /*0e60*/  @P0 BRA `(.L_x_7) ;  /* 0xfffffff400300947 */ /* 0x000fea000383ffff */
[----:B------:R-:W-:Y:S01]  /*0e70*/  LOP3.LUT R0, R14, 0x3, RZ, 0xc0, !PT ;  /* 0x000000030e007812 */ /* 0x000fe200078ec0ff */
[----:B------:R0:W-:Y:S03]  /*0e80*/  STL [R1+0x4], R7 ;  /* 0x0000040701007387 */ /* 0x0001e60000100800 */
[----:B------:R-:W-:Y:S01]  /*0e90*/  ISETP.NE.U32.AND P0, PT, R0, 0x1, PT ;  /* 0x000000010000780c */ /* 0x000fe20003f05070 */
[----:B------:R0:W-:Y:S03]  /*0ea0*/  STL.64 [R1+0x8], R4 ;  /* 0x0000080401007387 */ /* 0x0001e60000100a00 */
[----:B------:R-:W-:Y:S01]  /*0eb0*/  ISETP.NE.AND.EX P0, PT, RZ, RZ, PT, P0 ;  /* 0x000000ffff00720c */ /* 0x000fe20003f05300 */
[----:B------:R0:W-:-:S12]  /*0ec0*/  STL.64 [R1+0x10], R2 ;  /* 0x0000100201007387 */ /* 0x0001d80000100a00 */
[----:B0-----:R-:W-:Y:S05]  /*0ed0*/  @!P0 BRA `(.L_x_5) ;  /* 0x0000001800088947 */ /* 0x001fea0003800000 */
[----:B------:R-:W-:Y:S01]  /*0ee0*/  UMOV UR4, URZ ;  /* 0x000000ff00047c82 */ /* 0x000fe20008000000 */
[----:B------:R-:W-:Y:S01]  /*0ef0*/  UMOV UR5, URZ ;  /* 0x000000ff00057c82 */ /* 0x000fe20008000000 */
[----:B------:R-:W-:Y:S02]  /*0f00*/  IMAD.MOV.U32 R0, RZ, RZ, RZ ;  /* 0x000000ffff007224 */ /* 0x000fe400078e00ff */
[----:B------:R-:W-:Y:S02]  /*0f10*/  IMAD.MOV.U32 R7, RZ, RZ, RZ ;  /* 0x000000ffff077224 */ /* 0x000fe400078e00ff */
[----:B------:R-:W-:Y:S02]  /*0f20*/  IMAD.U32 R3, RZ, RZ, UR4 ;  /* 0x00000004ff037e24 */ /* 0x000fe4000f8e00ff */
[----:B------:R-:W-:Y:S02]  /*0f30*/  IMAD.U32 R2, RZ, RZ, UR5 ;  /* 0x00000005ff027e24 */ /* 0x000fe4000f8e00ff */
[----:B------:R-:W-:-:S02]  /*0f40*/  IMAD.U32 R5, RZ, RZ, UR4 ;  /* 0x00000004ff057e24 */ /* 0x000fc4000f8e00ff */
[----:B------:R-:W-:-:S07]  /*0f50*/  IMAD.U32 R4, RZ, RZ, UR5 ;  /* 0x00000005ff047e24 */ /* 0x000fce000f8e00ff */
.L_x_9:
[----:B------:R-:W-:-:S06]  /*0f60*/  IMAD R15, R0, 0x4, R1 ;  /* 0x00000004000f7824 */ /* 0x000fcc00078e0201 */
[----:B------:R-:W5:Y:S01]  /*0f70*/  LDL R15, [R15+0x4] ;  /* 0x000004000f0f7983 */ /* 0x000f620000100800 */
[----:B------:R-:W-:-:S05]  /*0f80*/  UMOV UR4, URZ ;  /* 0x000000ff00047c82 */ /* 0x000fca0008000000 */
.L_x_8:
        /* <DEDUP_REMOVED lines=183> */
[----:B0-----:R-:W-:Y:S05]  /*1b00*/  @P0 BRA `(.L_x_5) ;  /* 0x0000000800fc0947 */ /* 0x001fea0003800000 */
        /* <DEDUP_REMOVED lines=8> */
.L_x_11:
[----:B------:R-:W-:-:S06]  /*1b90*/  IMAD R15, R0, 0x4, R1 ;  /* 0x00000004000f7824 */ /* 0x000fcc00078e0201 */
[----:B------:R-:W5:Y:S01]  /*1ba0*/  LDL R15, [R15+0x4] ;  /* 0x000004000f0f7983 */ /* 0x000f620000100800 */
[----:B------:R-:W-:-:S05]  /*1bb0*/  UMOV UR4, URZ ;  /* 0x000000ff00047c82 */ /* 0x000fca0008000000 */
.L_x_10:
        /* <DEDUP_REMOVED lines=177> */
[----:B------:R0:W-:Y:S04]  /*26d0*/  STL [R1+0x4], R7 ;  /* 0x0000040701007387 */ /* 0x0001e80000100800 */
[----:B------:R0:W-:Y:S04]  /*26e0*/  STL.64 [R1+0x8], R4 ;  /* 0x0000080401007387 */ /* 0x0001e80000100a00 */
[----:B------:R0:W-:Y:S02]  /*26f0*/  STL.64 [R1+0x10], R2 ;  /* 0x0000100201007387 */ /* 0x0001e40000100a00 */
.L_x_5:
[----:B------:R-:W-:Y:S05]  /*2700*/  BSYNC.RECONVERGENT B2 ;  /* 0x0000000000027941 */ /* 0x000fea0003800200 */
.L_x_4:
[----:B------:R-:W-:Y:S01]  /*2710*/  ISETP.GT.U32.AND P0, PT, R14, 0x3, PT ;  /* 0x000000030e00780c */ /* 0x000fe20003f04070 */
[----:B------:R-:W-:Y:S01]  /*2720*/  VIADD R6, R6, 0x1 ;  /* 0x0000000106067836 */ /* 0x000fe20000000000 */
[--C-:B------:R-:W-:Y:S02]  /*2730*/  SHF.R.U64 R14, R14, 0x2, R13.reuse ;  /* 0x000000020e0e7819 */ /* 0x100fe4000000120d */
[----:B------:R-:W-:Y:S02]  /*2740*/  ISETP.GT.U32.AND.EX P0, PT, R13, RZ, PT, P0 ;  /* 0x000000ff0d00720c */ /* 0x000fe40003f04100 */
[----:B------:R-:W-:-:S11]  /*2750*/  SHF.R.U32.HI R13, RZ, 0x2, R13 ;  /* 0x00000002ff0d7819 */ /* 0x000fd6000001160d */
[----:B------:R-:W-:Y:S05]  /*2760*/  @P0 BRA `(.L_x_12) ;  /* 0xffffffd800c40947 */ /* 0x000fea000383ffff */
.L_x_3:
[----:B------:R-:W-:Y:S05]  /*2770*/  BSYNC.RECONVERGENT B1 ;  /* 0x0000000000017941 */ /* 0x000fea0003800200 */
.L_x_2:
[----:B------:R-:W-:Y:S01]  /*2780*/  SHF.R.U32.HI R0, RZ, 0x2, R7 ;  /* 0x00000002ff007819 */ /* 0x000fe20000011607 */
[----:B------:R-:W-:Y:S01]  /*2790*/  UMOV UR4, 0x54442d18 ;  /* 0x54442d1800047882 */ /* 0x000fe20000000000 */
[----:B------:R-:W-:Y:S01]  /*27a0*/  UMOV UR5, 0x400921fb ;  /* 0x400921fb00057882 */ /* 0x000fe20000000000 */
[----:B0-----:R-:W-:Y:S01]  /*27b0*/  IMAD.MOV.U32 R9, RZ, RZ, R2 ;  /* 0x000000ffff097224 */ /* 0x001fe200078e0002 */
[----:B------:R-:W-:Y:S01]  /*27c0*/  LOP3.LUT R0, R0, R7, RZ, 0x3c, !PT ;  /* 0x0000000700007212 */ /* 0x000fe200078e3cff */
[----:B------:R-:W-:Y:S01]  /*27d0*/  IMAD.SHL.U32 R7, R3, 0x10, RZ ;  /* 0x0000001003077824 */ /* 0x000fe200078e00ff */
[----:B------:R0:W-:Y:S01]  /*27e0*/  STL.64 [R1+0x18], RZ ;  /* 0x000018ff01007387 */ /* 0x0001e20000100a00 */
[----:B------:R-:W-:Y:S01]  /*27f0*/  IMAD.MOV.U32 R10, RZ, RZ, R3 ;  /* 0x000000ffff0a7224 */ /* 0x000fe200078e0003 */
[----:B------:R-:W-:Y:S01]  /*2800*/  BSSY.RECONVERGENT B1, `(.L_x_13) ;  /* 0x0000028000017945 */ /* 0x000fe20003800200 */
[----:B------:R-:W-:Y:S01]  /*2810*/  IMAD.SHL.U32 R6, R0, 0x2, RZ ;  /* 0x0000000200067824 */ /* 0x000fe200078e00ff */
[----:B------:R0:W-:Y:S01]  /*2820*/  STL [R1+0x20], RZ ;  /* 0x000020ff01007387 */ /* 0x0001e20000100800 */
[----:B------:R-:W-:-:S03]  /*2830*/  IMAD.MOV.U32 R8, RZ, RZ, R5 ;  /* 0x000000ffff087224 */ /* 0x000fc600078e0005 */
[----:B------:R-:W-:Y:S01]  /*2840*/  LOP3.LUT R0, R0, R6, R7, 0x96, !PT ;  /* 0x0000000600007212 */ /* 0x000fe200078e9607 */
[----:B------:R-:W-:Y:S01]  /*2850*/  VIADD R6, R12, 0xd9fc63dd ;  /* 0xd9fc63dd0c067836 */ /* 0x000fe20000000000 */
[----:B------:R0:W-:Y:S01]  /*2860*/  STL.64 [R1+0x8], R8 ;  /* 0x0000080801007387 */ /* 0x0001e20000100a00 */
[----:B------:R-:W-:Y:S01]  /*2870*/  IMAD.MOV.U32 R7, RZ, RZ, 0x2f800000 ;  /* 0x2f800000ff077424 */ /* 0x000fe200078e00ff */
[----:B------:R-:W-:Y:S02]  /*2880*/  LOP3.LUT R11, R0, R3, RZ, 0x3c, !PT ;  /* 0x00000003000b7212 */ /* 0x000fe400078e3cff */
[----:B------:R0:W-:Y:S03]  /*2890*/  STL.64 [R1+0x28], RZ ;  /* 0x000028ff01007387 */ /* 0x0001e60000100a00 */
[----:B------:R-:W-:Y:S01]  /*28a0*/  IMAD.IADD R0, R11, 0x1, R6 ;  /* 0x000000010b007824 */ /* 0x000fe200078e0206 */
[----:B------:R0:W-:Y:S04]  /*28b0*/  STL.64 [R1+0x10], R10 ;  /* 0x0000100a01007387 */ /* 0x0001e80000100a00 */
[----:B------:R-:W-:-:S05]  /*28c0*/  I2FP.F32.U32 R0, R0 ;  /* 0x0000000000007245 */ /* 0x000fca0000201000 */
[----:B------:R-:W-:Y:S01]  /*28d0*/  FFMA R0, R0, R7, 1.1641532182693481445e-10 ;  /* 0x2f00000000007423 */ /* 0x000fe20000000007 */
[----:B------:R-:W-:-:S03]  /*28e0*/  IMAD.MOV.U32 R7, RZ, RZ, R4 ;  /* 0x000000ffff077224 */ /* 0x000fc600078e0004 */
[----:B------:R-:W1:Y:S02]  /*28f0*/  F2F.F64.F32 R16, R0 ;  /* 0x0000000000107310 */ /* 0x000e640000201800 */
[----:B------:R0:W-:Y:S01]  /*2900*/  STL.64 [R1], R6 ;  /* 0x0000000601007387 */ /* 0x0001e20000100a00 */
[----:B-1----:R-:W-:-:S08]  /*2910*/  DMUL R16, R16, UR4 ;  /* 0x0000000410107c28 */ /* 0x002fd00008000000 */
[----:B------:R-:W-:-:S14]  /*2920*/  DSETP.NEU.AND P0, PT, R16, +INF , PT ;  /* 0x7ff000001000742a */ /* 0x000fdc0003f0d000 */
[----:B------:R-:W-:Y:S01]  /*2930*/  @!P0 DMUL R2, RZ, +INF ;  /* 0x7ff00000ff028828 */ /* 0x000fe20000000000 */
[----:B------:R-:W-:Y:S01]  /*2940*/  @!P0 IMAD.MOV.U32 R0, RZ, RZ, RZ ;  /* 0x000000ffff008224 */ /* 0x000fe200078e00ff */
[----:B0-----:R-:W-:Y:S09]  /*2950*/  @!P0 BRA `(.L_x_14) ;  /* 0x0000000000488947 */ /* 0x001ff20003800000 */
[----:B------:R-:W-:Y:S01]  /*2960*/  UMOV UR4, 0x6dc9c883 ;  /* 0x6dc9c88300047882 */ /* 0x000fe20000000000 */
[----:B------:R-:W-:Y:S01]  /*2970*/  UMOV UR5, 0x3fe45f30 ;  /* 0x3fe45f3000057882 */ /* 0x000fe20000000000 */
[C---:B------:R-:W-:Y:S02]  /*2980*/  DSETP.GE.AND P0, PT, R16.reuse, 2.14748364800000000000e+09, PT ;  /* 0x41e000001000742a */ /* 0x040fe40003f06000 */
[----:B------:R-:W-:Y:S01]  /*2990*/  DMUL R4, R16, UR4 ;  /* 0x0000000410047c28 */ /* 0x000fe20008000000 */
[----:B------:R-:W-:Y:S01]  /*29a0*/  UMOV UR4, 0x54442d18 ;  /* 0x54442d1800047882 */ /* 0x000fe20000000000 */
[----:B------:R-:W-:-:S04]  /*29b0*/  UMOV UR5, 0x3ff921fb ;  /* 0x3ff921fb00057882 */ /* 0x000fc80000000000 */
[----:B------:R-:W0:Y:S08]  /*29c0*/  F2I.F64 R0, R4 ;  /* 0x0000000400007311 */ /* 0x000e300000301100 */
[----:B0-----:R-:W0:Y:S02]  /*29d0*/  I2F.F64 R2, R0 ;  /* 0x0000000000027312 */ /* 0x001e240000201c00 */
[----:B0-----:R-:W-:Y:S01]  /*29e0*/  DFMA R6, R2, -UR4, R16 ;  /* 0x8000000402067c2b */ /* 0x001fe20008000010 */
[----:B------:R-:W-:Y:S01]  /*29f0*/  UMOV UR4, 0x33145c00 ;  /* 0x33145c0000047882 */ /* 0x000fe20000000000 */
[----:B------:R-:W-:-:S06]  /*2a00*/  UMOV UR5, 0x3c91a626 ;  /* 0x3c91a62600057882 */ /* 0x000fcc0000000000 */
[----:B------:R-:W-:Y:S01]  /*2a10*/  DFMA R6, R2, -UR4, R6 ;  /* 0x8000000402067c2b */ /* 0x000fe20008000006 */
[----:B------:R-:W-:Y:S01]  /*2a20*/  UMOV UR4, 0x252049c0 ;  /* 0x252049c000047882 */ /* 0x000fe20000000000 */
[----:B------:R-:W-:-:S06]  /*2a30*/  UMOV UR5, 0x397b839a ;  /* 0x397b839a00057882 */ /* 0x000fcc0000000000 */
[----:B------:R-:W-:Y:S01]  /*2a40*/  DFMA R2, R2, -UR4, R6 ;  /* 0x8000000402027c2b */ /* 0x000fe20008000006 */
[----:B------:R-:W-:Y:S10]  /*2a50*/  @!P0 BRA `(.L_x_14) ;  /* 0x0000000000088947 */ /* 0x000ff40003800000 */
[----:B------:R-:W-:-:S07]  /*2a60*/  MOV R10, 0x2a80 ;  /* 0x00002a80000a7802 */ /* 0x000fce0000000f00 */
[----:B------:R-:W-:Y:S05]  /*2a70*/  CALL.REL.NOINC `($_Z2mcPfii$__internal_trig_reduction_slowpathd) ;  /* 0x0000000c00447944 */ /* 0x000fea0003c00000 */
.L_x_14:
[----:B------:R-:W-:Y:S05]  /*2a80*/  BSYNC.RECONVERGENT B1 ;  /* 0x0000000000017941 */ /* 0x000fea0003800200 */
.L_x_13:
[----:B------:R-:W0:Y:S01]  /*2a90*/  LDCU.64 UR4, c[0x4][0x48] ;  /* 0x01000900ff0477ac */ /* 0x000e220008000a00 */
[----:B------:R-:W-:-:S05]  /*2aa0*/  IMAD.SHL.U32 R4, R0, 0x40, RZ ;  /* 0x0000004000047824 */ /* 0x000fca00078e00ff */
[----:B------:R-:W-:-:S04]  /*2ab0*/  LOP3.LUT R4, R4, 0x40, RZ, 0xc0, !PT ;  /* 0x0000004004047812 */ /* 0x000fc800078ec0ff */
[----:B0-----:R-:W-:-:S05]  /*2ac0*/  IADD3 R18, P0, PT, R4, UR4, RZ ;  /* 0x0000000404127c10 */ /* 0x001fca000ff1e0ff */
[----:B------:R-:W-:-:S05]  /*2ad0*/  IMAD.X R19, RZ, RZ, UR5, P0 ;  /* 0x00000005ff137e24 */ /* 0x000fca00080e06ff */
[----:B------:R-:W2:Y:S04]  /*2ae0*/  LDG.E.128.CONSTANT R4, desc[UR6][R18.64] ;  /* 0x0000000612047981 */ /* 0x000ea8000c1e9d00 */
[----:B------:R-:W3:Y:S04]  /*2af0*/  LDG.E.128.CONSTANT R8, desc[UR6][R18.64+0x10] ;  /* 0x0000100612087981 */ /* 0x000ee8000c1e9d00 */
[----:B------:R-:W4:Y:S01]  /*2b00*/  LDG.E.128.CONSTANT R12, desc[UR6][R18.64+0x20] ;  /* 0x00002006120c7981 */ /* 0x000f22000c1e9d00 */
[----:B------:R-:W-:Y:S01]  /*2b10*/  LOP3.LUT R16, R0, 0x1, RZ, 0xc0, !PT ;  /* 0x0000000100107812 */ /* 0x000fe200078ec0ff */
[----:B------:R-:W-:Y:S01]  /*2b20*/  IMAD.MOV.U32 R20, RZ, RZ, 0x20fd8164 ;  /* 0x20fd8164ff147424 */ /* 0x000fe200078e00ff */
[----:B------:R-:W0:Y:S01]  /*2b30*/  S2UR UR5, SR_CgaCtaId ;  /* 0x00000000000579c3 */ /* 0x000e220000008800 */
[----:B------:R-:W-:Y:S01]  /*2b40*/  IMAD.MOV.U32 R21, RZ, RZ, 0x3da8ff83 ;  /* 0x3da8ff83ff157424 */ /* 0x000fe200078e00ff */
[----:B------:R-:W-:Y:S01]  /*2b50*/  ISETP.NE.U32.AND P0, PT, R16, 0x1, PT ;  /* 0x000000011000780c */ /* 0x000fe20003f05070 */
[----:B------:R-:W-:Y:S01]  /*2b60*/  DMUL R16, R2, R2 ;  /* 0x0000000202107228 */ /* 0x000fe20000000000 */
[----:B------:R-:W-:-:S02]  /*2b70*/  UMOV UR4, 0x400 ;  /* 0x0000040000047882 */ /* 0x000fc40000000000 */
[----:B------:R-:W-:Y:S02]  /*2b80*/  FSEL R20, R20, -8.06006814911005101289e+34, !P0 ;  /* 0xf9785eba14147808 */ /* 0x000fe40004000000 */
[----:B------:R-:W-:Y:S01]  /*2b90*/  FSEL R21, -R21, 0.11223486810922622681, !P0 ;  /* 0x3de5db6515157808 */ /* 0x000fe20004000100 */
[----:B0-----:R-:W-:-:S05]  /*2ba0*/  ULEA UR4, UR5, UR4, 0x18 ;  /* 0x0000000405047291 */ /* 0x001fca000f8ec0ff */
[----:B--2---:R-:W-:-:S08]  /*2bb0*/  DFMA R4, R16, R20, R4 ;  /* 0x000000141004722b */ /* 0x004fd00000000004 */
[C---:B------:R-:W-:Y:S01]  /*2bc0*/  DFMA R4, R16.reuse, R4, R6 ;  /* 0x000000041004722b */ /* 0x040fe20000000006 */
[----:B------:R-:W0:Y:S07]  /*2bd0*/  S2R R6, SR_TID.X ;  /* 0x0000000000067919 */ /* 0x000e2e0000002100 */
[----:B---3--:R-:W-:-:S08]  /*2be0*/  DFMA R4, R16, R4, R8 ;  /* 0x000000041004722b */ /* 0x008fd00000000008 */
[----:B------:R-:W-:-:S08]  /*2bf0*/  DFMA R4, R16, R4, R10 ;  /* 0x000000041004722b */ /* 0x000fd0000000000a */
[----:B----4-:R-:W-:-:S08]  /*2c00*/  DFMA R4, R16, R4, R12 ;  /* 0x000000041004722b */ /* 0x010fd0000000000c */
[----:B------:R-:W-:-:S08]  /*2c10*/  DFMA R4, R16, R4, R14 ;  /* 0x000000041004722b */ /* 0x000fd0000000000e */
[----:B------:R-:W-:Y:S02]  /*2c20*/  DFMA R2, R4, R2, R2 ;  /* 0x000000020402722b */ /* 0x000fe40000000002 */
[----:B------:R-:W-:-:S10]  /*2c30*/  DFMA R4, R16, R4, 1 ;  /* 0x3ff000001004742b */ /* 0x000fd40000000004 */
[----:B------:R-:W-:Y:S02]  /*2c40*/  FSEL R4, R4, R2, !P0 ;  /* 0x0000000204047208 */ /* 0x000fe40004000000 */
[----:B------:R-:W-:Y:S02]  /*2c50*/  FSEL R5, R5, R3, !P0 ;  /* 0x0000000305057208 */ /* 0x000fe40004000000 */
[----:B------:R-:W-:-:S04]  /*2c60*/  LOP3.LUT P0, RZ, R0, 0x2, RZ, 0xc0, !PT ;  /* 0x0000000200ff7812 */ /* 0x000fc8000780c0ff */
[----:B------:R-:W-:-:S10]  /*2c70*/  DADD R2, RZ, -R4 ;  /* 0x00000000ff027229 */ /* 0x000fd40000000804 */
[----:B------:R-:W-:Y:S02]  /*2c80*/  FSEL R2, R4, R2, !P0 ;  /* 0x0000000204027208 */ /* 0x000fe40004000000 */
[----:B------:R-:W-:Y:S02]  /*2c90*/  FSEL R3, R5, R3, !P0 ;  /* 0x0000000305037208 */ /* 0x000fe40004000000 */
[----:B0-----:R-:W-:Y:S02]  /*2ca0*/  LEA R5, R6, UR4, 0x2 ;  /* 0x0000000406057c11 */ /* 0x001fe4000f8e10ff */
[----:B------:R-:W0:Y:S03]  /*2cb0*/  F2F.F32.F64 R2, R2 ;  /* 0x0000000200027310 */ /* 0x000e260000301000 */
[----:B0-----:R0:W-:Y:S02]  /*2cc0*/  STS [R5], R2 ;  /* 0x0000000205007388 */ /* 0x0011e40000000800 */
.L_x_1:
[----:B------:R-:W-:Y:S05]  /*2cd0*/  BSYNC.RECONVERGENT B0 ;  /* 0x0000000000007941 */ /* 0x000fea0003800200 */
.L_x_0:
[----:B------:R-:W1:Y:S01]  /*2ce0*/  S2R R0, SR_TID.X ;  /* 0x0000000000007919 */ /* 0x000e620000002100 */
[----:B------:R-:W-:Y:S01]  /*2cf0*/  BAR.SYNC.DEFER_BLOCKING 0x0 ;  /* 0x0000000000007b1d */ /* 0x000fe20000010000 */
[----:B-1----:R-:W-:-:S13]  /*2d00*/  ISETP.NE.AND P0, PT, R0, RZ, PT ;  /* 0x000000ff0000720c */ /* 0x002fda0003f05270 */
[----:B------:R-:W-:Y:S05]  /*2d10*/  @P0 EXIT ;  /* 0x000000000000094d */ /* 0x000fea0003800000 */
[----:B------:R-:W-:Y:S02]  /*2d20*/  IMAD.MOV.U32 R21, RZ, RZ, RZ ;  /* 0x000000ffff157224 */ /* 0x000fe400078e00ff */
[----:B------:R-:W-:-:S07]  /*2d30*/  IMAD.MOV.U32 R0, RZ, RZ, 0x40 ;  /* 0x00000040ff007424 */ /* 0x000fce00078e00ff */
.L_x_15:
[----:B------:R-:W1:Y:S01]  /*2d40*/  S2UR UR5, SR_CgaCtaId ;  /* 0x00000000000579c3 */ /* 0x000e620000008800 */
[----:B------:R-:W-:Y:S02]  /*2d50*/  UMOV UR4, 0x400 ;  /* 0x0000040000047882 */ /* 0x000fe40000000000 */
[----:B-1----:R-:W-:-:S09]  /*2d60*/  ULEA UR4, UR5, UR4, 0x18 ;  /* 0x0000000405047291 */ /* 0x002fd2000f8ec0ff */
[----:B------:R-:W1:Y:S04]  /*2d70*/  LDS.128 R12, [R0+UR4+-0x40] ;  /* 0xffffc004000c7984 */ /* 0x000e680008000c00 */
[----:B------:R-:W2:Y:S04]  /*2d80*/  LDS.128 R16, [R0+UR4+-0x30] ;  /* 0xffffd00400107984 */ /* 0x000ea80008000c00 */
[----:B------:R-:W3:Y:S04]  /*2d90*/  LDS.128 R8, [R0+UR4+-0x20] ;  /* 0xffffe00400087984 */ /* 0x000ee80008000c00 */
[----:B0-----:R-:W0:Y:S01]  /*2da0*/  LDS.128 R4, [R0+UR4+-0x10] ;  /* 0xfffff00400047984 */ /* 0x001e220008000c00 */
[----:B-1----:R-:W-:-:S04]  /*2db0*/  FADD R12, R12, R21 ;  /* 0x000000150c0c7221 */ /* 0x002fc80000000000 */
[----:B------:R-:W-:-:S04]  /*2dc0*/  FADD R13, R12, R13 ;  /* 0x0000000d0c0d7221 */ /* 0x000fc80000000000 */
[----:B------:R-:W-:-:S04]  /*2dd0*/  FADD R14, R13, R14 ;  /* 0x0000000e0d0e7221 */ /* 0x000fc80000000000 */
[----:B------:R-:W-:-:S04]  /*2de0*/  FADD R15, R14, R15 ;  /* 0x0000000f0e0f7221 */ /* 0x000fc80000000000 */
[----:B--2---:R-:W-:Y:S02]  /*2df0*/  FADD R16, R15, R16 ;  /* 0x000000100f107221 */ /* 0x004fe40000000000 */
[----:B------:R-:W1:Y:S02]  /*2e00*/  LDS.128 R12, [R0+UR4] ;  /* 0x00000004000c7984 */ /* 0x000e640008000c00 */
[----:B------:R-:W-:-:S04]  /*2e10*/  FADD R17, R16, R17 ;  /* 0x0000001110117221 */ /* 0x000fc80000000000 */
[----:B------:R-:W-:-:S04]  /*2e20*/  FADD R18, R17, R18 ;  /* 0x0000001211127221 */ /* 0x000fc80000000000 */
[----:B------:R-:W-:-:S04]  /*2e30*/  FADD R19, R18, R19 ;  /* 0x0000001312137221 */ /* 0x000fc80000000000 */
[----:B---3--:R-:W-:Y:S02]  /*2e40*/  FADD R8, R19, R8 ;  /* 0x0000000813087221 */ /* 0x008fe40000000000 */
[----:B------:R-:W2:Y:S02]  /*2e50*/  LDS.128 R16, [R0+UR4+0x10] ;  /* 0x0000100400107984 */ /* 0x000ea40008000c00 */
[----:B------:R-:W-:-:S04]  /*2e60*/  FADD R9, R8, R9 ;  /* 0x0000000908097221 */ /* 0x000fc80000000000 */
[----:B------:R-:W-:-:S04]  /*2e70*/  FADD R10, R9, R10 ;  /* 0x0000000a090a7221 */ /* 0x000fc80000000000 */
[----:B------:R-:W-:-:S04]  /*2e80*/  FADD R11, R10, R11 ;  /* 0x0000000b0a0b7221 */ /* 0x000fc80000000000 */
[----:B0-----:R-:W-:Y:S02]  /*2e90*/  FADD R4, R11, R4 ;  /* 0x000000040b047221 */ /* 0x001fe40000000000 */
[----:B------:R-:W0:Y:S02]  /*2ea0*/  LDS.128 R8, [R0+UR4+0x20] ;  /* 0x0000200400087984 */ /* 0x000e240008000c00 */
[----:B------:R-:W-:-:S04]  /*2eb0*/  FADD R5, R4, R5 ;  /* 0x0000000504057221 */ /* 0x000fc80000000000 */
[----:B------:R-:W-:-:S04]  /*2ec0*/  FADD R6, R5, R6 ;  /* 0x0000000605067221 */ /* 0x000fc80000000000 */
[----:B------:R-:W-:-:S04]  /*2ed0*/  FADD R7, R6, R7 ;  /* 0x0000000706077221 */ /* 0x000fc80000000000 */
[----:B-1----:R-:W-:Y:S02]  /*2ee0*/  FADD R12, R7, R12 ;  /* 0x0000000c070c7221 */ /* 0x002fe40000000000 */
[----:B------:R1:W3:Y:S02]  /*2ef0*/  LDS.128 R4, [R0+UR4+0x30] ;  /* 0x0000300400047984 */ /* 0x0002e40008000c00 */
[----:B------:R-:W-:-:S04]  /*2f00*/  FADD R13, R12, R13 ;  /* 0x0000000d0c0d7221 */ /* 0x000fc80000000000 */
[----:B------:R-:W-:Y:S01]  /*2f10*/  FADD R14, R13, R14 ;  /* 0x0000000e0d0e7221 */ /* 0x000fe20000000000 */
[----:B-1----:R-:W-:-:S03]  /*2f20*/  VIADD R0, R0, 0x80 ;  /* 0x0000008000007836 */ /* 0x002fc60000000000 */
[----:B------:R-:W-:Y:S02]  /*2f30*/  FADD R15, R14, R15 ;  /* 0x0000000f0e0f7221 */ /* 0x000fe40000000000 */
[----:B------:R-:W-:Y:S02]  /*2f40*/  ISETP.NE.AND P0, PT, R0, 0x840, PT ;  /* 0x000008400000780c */ /* 0x000fe40003f05270 */
[----:B--2---:R-:W-:-:S04]  /*2f50*/  FADD R16, R15, R16 ;  /* 0x000000100f107221 */ /* 0x004fc80000000000 */
[----:B------:R-:W-:-:S04]  /*2f60*/  FADD R17, R16, R17 ;  /* 0x0000001110117221 */ /* 0x000fc80000000000 */
[----:B------:R-:W-:-:S04]  /*2f70*/  FADD R18, R17, R18 ;  /* 0x0000001211127221 */ /* 0x000fc80000000000 */
[----:B------:R-:W-:-:S04]  /*2f80*/  FADD R19, R18, R19 ;  /* 0x0000001312137221 */ /* 0x000fc80000000000 */
[----:B0-----:R-:W-:-:S04]  /*2f90*/  FADD R8, R19, R8 ;  /* 0x0000000813087221 */ /* 0x001fc80000000000 */
[----:B------:R-:W-:-:S04]  /*2fa0*/  FADD R9, R8, R9 ;  /* 0x0000000908097221 */ /* 0x000fc80000000000 */
[----:B------:R-:W-:-:S04]  /*2fb0*/  FADD R10, R9, R10 ;  /* 0x0000000a090a7221 */ /* 0x000fc80000000000 */
[----:B------:R-:W-:-:S04]  /*2fc0*/  FADD R11, R10, R11 ;  /* 0x0000000b0a0b7221 */ /* 0x000fc80000000000 */
[----:B---3--:R-:W-:-:S04]  /*2fd0*/  FADD R4, R11, R4 ;  /* 0x000000040b047221 */ /* 0x008fc80000000000 */
[----:B------:R-:W-:-:S04]  /*2fe0*/  FADD R5, R4, R5 ;  /* 0x0000000504057221 */ /* 0x000fc80000000000 */
[----:B------:R-:W-:-:S04]  /*2ff0*/  FADD R6, R5, R6 ;  /* 0x0000000605067221 */ /* 0x000fc80000000000 */
[----:B------:R-:W-:Y:S01]  /*3000*/  FADD R21, R6, R7 ;  /* 0x0000000706157221 */ /* 0x000fe20000000000 */
[----:B------:R-:W-:Y:S06]  /*3010*/  @P0 BRA `(.L_x_15) ;  /* 0xfffffffc00480947 */ /* 0x000fec000383ffff */
[----:B------:R-:W0:Y:S01]  /*3020*/  LDCU UR4, c[0x0][0x388] ;  /* 0x00007100ff0477ac */ /* 0x000e220008000800 */
[----:B------:R-:W-:Y:S01]  /*3030*/  IMAD.MOV.U32 R2, RZ, RZ, 0x1 ;  /* 0x00000001ff027424 */ /* 0x000fe200078e00ff */
[----:B------:R-:W-:Y:S01]  /*3040*/  UMOV UR5, 0x400921fb ;  /* 0x400921fb00057882 */ /* 0x000fe20000000000 */
[----:B0-----:R-:W0:Y:S01]  /*3050*/  I2F.F64 R4, UR4 ;  /* 0x0000000400047d12 */ /* 0x001e220008201c00 */
[----:B------:R-:W-:-:S07]  /*3060*/  UMOV UR4, 0x54442d18 ;  /* 0x54442d1800047882 */ /* 0x000fce0000000000 */
[----:B0-----:R-:W0:Y:S02]  /*3070*/  MUFU.RCP64H R3, R5 ;  /* 0x0000000500037308 */ /* 0x001e240000001800 */
[----:B0-----:R-:W-:-:S08]  /*3080*/  DFMA R6, -R4, R2, 1 ;  /* 0x3ff000000406742b */ /* 0x001fd00000000102 */
[----:B------:R-:W-:Y:S02]  /*3090*/  DFMA R8, R6, R6, R6 ;  /* 0x000000060608722b */ /* 0x000fe40000000006 */
[----:B------:R-:W0:Y:S06]  /*30a0*/  F2F.F64.F32 R6, R21 ;  /* 0x0000001500067310 */ /* 0x000e2c0000201800 */
[----:B------:R-:W-:-:S08]  /*30b0*/  DFMA R8, R2, R8, R2 ;  /* 0x000000080208722b */ /* 0x000fd00000000002 */
[----:B------:R-:W-:Y:S02]  /*30c0*/  DFMA R2, -R4, R8, 1 ;  /* 0x3ff000000402742b */ /* 0x000fe40000000108 */
[----:B0-----:R-:W-:-:S06]  /*30d0*/  DMUL R6, R6, UR4 ;  /* 0x0000000406067c28 */ /* 0x001fcc0008000000 */
[----:B------:R-:W-:-:S04]  /*30e0*/  DFMA R2, R8, R2, R8 ;  /* 0x000000020802722b */ /* 0x000fc80000000008 */
[----:B------:R-:W-:-:S04]  /*30f0*/  FSETP.GEU.AND P1, PT, |R7|, 6.5827683646048100446e-37, PT ;  /* 0x036000000700780b */ /* 0x000fc80003f2e200 */
[----:B------:R-:W-:-:S08]  /*3100*/  DMUL R8, R6, R2 ;  /* 0x0000000206087228 */ /* 0x000fd00000000000 */
[----:B------:R-:W-:-:S08]  /*3110*/  DFMA R10, -R4, R8, R6 ;  /* 0x00000008040a722b */ /* 0x000fd00000000106 */
[----:B------:R-:W-:-:S10]  /*3120*/  DFMA R2, R2, R10, R8 ;  /* 0x0000000a0202722b */ /* 0x000fd40000000008 */
[----:B------:R-:W-:-:S05]  /*3130*/  FFMA R0, RZ, R5, R3 ;  /* 0x00000005ff007223 */ /* 0x000fca0000000003 */
[----:B------:R-:W-:-:S13]  /*3140*/  FSETP.GT.AND P0, PT, |R0|, 1.469367938527859385e-39, PT ;  /* 0x001000000000780b */ /* 0x000fda0003f04200 */
[----:B------:R-:W-:Y:S05]  /*3150*/  @P0 BRA P1, `(.L_x_16) ;  /* 0x0000000000100947 */ /* 0x000fea0000800000 */
[----:B------:R-:W-:-:S07]  /*3160*/  MOV R0, 0x3180 ;  /* 0x0000318000007802 */ /* 0x000fce0000000f00 */
[----:B------:R-:W-:Y:S05]  /*3170*/  CALL.REL.NOINC `($__internal_0_$__cuda_sm20_div_rn_f64_full) ;  /* 0x0000000000187944 */ /* 0x000fea0003c00000 */
[----:B------:R-:W-:Y:S02]  /*3180*/  IMAD.MOV.U32 R2, RZ, RZ, R12 ;  /* 0x000000ffff027224 */ /* 0x000fe400078e000c */
[----:B------:R-:W-:-:S07]  /*3190*/  IMAD.MOV.U32 R3, RZ, RZ, R13 ;  /* 0x000000ffff037224 */ /* 0x000fce00078e000d */
.L_x_16:
[----:B------:R-:W0:Y:S01]  /*31a0*/  LDC.64 R4, c[0x0][0x380] ;  /* 0x0000e000ff047b82 */ /* 0x000e220000000a00 */
[----:B------:R-:W0:Y:S02]  /*31b0*/  F2F.F32.F64 R3, R2 ;  /* 0x0000000200037310 */ /* 0x000e240000301000 */
[----:B0-----:R-:W-:Y:S01]  /*31c0*/  REDG.E.ADD.F32.FTZ.RN.STRONG.GPU desc[UR6][R4.64], R3 ;  /* 0x00000003040079a6 */ /* 0x001fe2000c12f306 */
[----:B------:R-:W-:Y:S05]  /*31d0*/  EXIT ;  /* 0x000000000000794d */ /* 0x000fea0003800000 */
        .weak           $__internal_0_$__cuda_sm20_div_rn_f64_full
        .type           $__internal_0_$__cuda_sm20_div_rn_f64_full,@function
        .size           $__internal_0_$__cuda_sm20_div_rn_f64_full,($_Z2mcPfii$__internal_trig_reduction_slowpathd - $__internal_0_$__cuda_sm20_div_rn_f64_full)
$__internal_0_$__cuda_sm20_div_rn_f64_full:
[C---:B------:R-:W-:Y:S01]  /*31e0*/  FSETP.GEU.AND P0, PT, |R5|.reuse, 1.469367938527859385e-39, PT ;  /* 0x001000000500780b */ /* 0x040fe20003f0e200 */
[----:B------:R-:W-:Y:S01]  /*31f0*/  IMAD.MOV.U32 R8, RZ, RZ, 0x1 ;  /* 0x00000001ff087424 */ /* 0x000fe200078e00ff */
[C---:B------:R-:W-:Y:S01]  /*3200*/  LOP3.LUT R2, R5.reuse, 0x800fffff, RZ, 0xc0, !PT ;  /* 0x800fffff05027812 */ /* 0x040fe200078ec0ff */
[----:B------:R-:W-:Y:S01]  /*3210*/  IMAD.MOV.U32 R13, RZ, RZ, 0x1ca00000 ;  /* 0x1ca00000ff0d7424 */ /* 0x000fe200078e00ff */
[----:B------:R-:W-:Y:S02]  /*3220*/  LOP3.LUT R17, R5, 0x7ff00000, RZ, 0xc0, !PT ;  /* 0x7ff0000005117812 */ /* 0x000fe400078ec0ff */
[----:B------:R-:W-:Y:S01]  /*3230*/  LOP3.LUT R3, R2, 0x3ff00000, RZ, 0xfc, !PT ;  /* 0x3ff0000002037812 */ /* 0x000fe200078efcff */
[----:B------:R-:W-:Y:S01]  /*3240*/  IMAD.MOV.U32 R2, RZ, RZ, R4 ;  /* 0x000000ffff027224 */ /* 0x000fe200078e0004 */
[----:B------:R-:W-:-:S04]  /*3250*/  LOP3.LUT R12, R7, 0x7ff00000, RZ, 0xc0, !PT ;  /* 0x7ff00000070c7812 */ /* 0x000fc800078ec0ff */
[----:B------:R-:W-:Y:S01]  /*3260*/  ISETP.GE.U32.AND P1, PT, R12, R17, PT ;  /* 0x000000110c00720c */ /* 0x000fe20003f26070 */
[----:B------:R-:W-:Y:S01]  /*3270*/  @!P0 DMUL R2, R4, 8.98846567431157953865e+307 ;  /* 0x7fe0000004028828 */ /* 0x000fe20000000000 */
[----:B------:R-:W-:-:S05]  /*3280*/  IMAD.MOV.U32 R19, RZ, RZ, R12 ;  /* 0x000000ffff137224 */ /* 0x000fca00078e000c */
[----:B------:R-:W0:Y:S02]  /*3290*/  MUFU.RCP64H R9, R3 ;  /* 0x0000000300097308 */ /* 0x000e240000001800 */
[----:B0-----:R-:W-:-:S08]  /*32a0*/  DFMA R10, R8, -R2, 1 ;  /* 0x3ff00000080a742b */ /* 0x001fd00000000802 */
[----:B------:R-:W-:-:S08]  /*32b0*/  DFMA R10, R10, R10, R10 ;  /* 0x0000000a0a0a722b */ /* 0x000fd0000000000a */
[----:B------:R-:W-:Y:S01]  /*32c0*/  DFMA R10, R8, R10, R8 ;  /* 0x0000000a080a722b */ /* 0x000fe20000000008 */
[----:B------:R-:W-:Y:S01]  /*32d0*/  SEL R9, R13, 0x63400000, !P1 ;  /* 0x634000000d097807 */ /* 0x000fe20004800000 */
[----:B------:R-:W-:Y:S01]  /*32e0*/  IMAD.MOV.U32 R8, RZ, RZ, R6 ;  /* 0x000000ffff087224 */ /* 0x000fe200078e0006 */
[----:B------:R-:W-:Y:S02]  /*32f0*/  FSETP.GEU.AND P1, PT, |R7|, 1.469367938527859385e-39, PT ;  /* 0x001000000700780b */ /* 0x000fe40003f2e200 */
[----:B------:R-:W-:-:S03]  /*3300*/  LOP3.LUT R9, R9, 0x800fffff, R7, 0xf8, !PT ;  /* 0x800fffff09097812 */ /* 0x000fc600078ef807 */
[----:B------:R-:W-:-:S08]  /*3310*/  DFMA R14, R10, -R2, 1 ;  /* 0x3ff000000a0e742b */ /* 0x000fd00000000802 */
[----:B------:R-:W-:Y:S01]  /*3320*/  DFMA R10, R10, R14, R10 ;  /* 0x0000000e0a0a722b */ /* 0x000fe2000000000a */
[----:B------:R-:W-:Y:S10]  /*3330*/  @P1 BRA `(.L_x_17) ;  /* 0x0000000000201947 */ /* 0x000ff40003800000 */
[----:B------:R-:W-:Y:S01]  /*3340*/  LOP3.LUT R15, R5, 0x7ff00000, RZ, 0xc0, !PT ;  /* 0x7ff00000050f7812 */ /* 0x000fe200078ec0ff */
[----:B------:R-:W-:-:S03]  /*3350*/  IMAD.MOV.U32 R14, RZ, RZ, RZ ;  /* 0x000000ffff0e7224 */ /* 0x000fc600078e00ff */
[----:B------:R-:W-:-:S04]  /*3360*/  ISETP.GE.U32.AND P1, PT, R12, R15, PT ;  /* 0x0000000f0c00720c */ /* 0x000fc80003f26070 */
[----:B------:R-:W-:-:S04]  /*3370*/  SEL R15, R13, 0x63400000, !P1 ;  /* 0x634000000d0f7807 */ /* 0x000fc80004800000 */
[----:B------:R-:W-:-:S04]  /*3380*/  LOP3.LUT R15, R15, 0x80000000, R7, 0xf8, !PT ;  /* 0x800000000f0f7812 */ /* 0x000fc800078ef807 */
[----:B------:R-:W-:-:S06]  /*3390*/  LOP3.LUT R15, R15, 0x100000, RZ, 0xfc, !PT ;  /* 0x001000000f0f7812 */ /* 0x000fcc00078efcff */
[----:B------:R-:W-:-:S10]  /*33a0*/  DFMA R8, R8, 2, -R14 ;  /* 0x400000000808782b */ /* 0x000fd4000000080e */
[----:B------:R-:W-:-:S07]  /*33b0*/  LOP3.LUT R19, R9, 0x7ff00000, RZ, 0xc0, !PT ;  /* 0x7ff0000009137812 */ /* 0x000fce00078ec0ff */
.L_x_17:
[----:B------:R-:W-:Y:S01]  /*33c0*/  IMAD.MOV.U32 R18, RZ, RZ, R17 ;  /* 0x000000ffff127224 */ /* 0x000fe200078e0011 */
[----:B------:R-:W-:Y:S01]  /*33d0*/  @!P0 LOP3.LUT R18, R3, 0x7ff00000, RZ, 0xc0, !PT ;  /* 0x7ff0000003128812 */ /* 0x000fe200078ec0ff */
[----:B------:R-:W-:Y:S01]  /*33e0*/  VIADD R20, R19, 0xffffffff ;  /* 0xffffffff13147836 */ /* 0x000fe20000000000 */
[----:B------:R-:W-:-:S03]  /*33f0*/  DMUL R14, R10, R8 ;  /* 0x000000080a0e7228 */ /* 0x000fc60000000000 */
[----:B------:R-:W-:Y:S01]  /*3400*/  VIADD R21, R18, 0xffffffff ;  /* 0xffffffff12157836 */ /* 0x000fe20000000000 */
[----:B------:R-:W-:-:S04]  /*3410*/  ISETP.GT.U32.AND P0, PT, R20, 0x7feffffe, PT ;  /* 0x7feffffe1400780c */ /* 0x000fc80003f04070 */
[----:B------:R-:W-:Y:S01]  /*3420*/  ISETP.GT.U32.OR P0, PT, R21, 0x7feffffe, P0 ;  /* 0x7feffffe1500780c */ /* 0x000fe20000704470 */
[----:B------:R-:W-:-:S08]  /*3430*/  DFMA R16, R14, -R2, R8 ;  /* 0x800000020e10722b */ /* 0x000fd00000000008 */
[----:B------:R-:W-:-:S04]  /*3440*/  DFMA R10, R10, R16, R14 ;  /* 0x000000100a0a722b */ /* 0x000fc8000000000e */
[----:B------:R-:W-:Y:S07]  /*3450*/  @P0 BRA `(.L_x_18) ;  /* 0x00000000006c0947 */ /* 0x000fee0003800000 */
[----:B------:R-:W-:-:S04]  /*3460*/  LOP3.LUT R7, R5, 0x7ff00000, RZ, 0xc0, !PT ;  /* 0x7ff0000005077812 */ /* 0x000fc800078ec0ff */
[CC--:B------:R-:W-:Y:S02]  /*3470*/  VIADDMNMX R6, R12.reuse, -R7.reuse, 0xb9600000, !PT ;  /* 0xb96000000c067446 */ /* 0x0c0fe40007800907 */
[----:B------:R-:W-:Y:S02]  /*3480*/  ISETP.GE.U32.AND P0, PT, R12, R7, PT ;  /* 0x000000070c00720c */ /* 0x000fe40003f06070 */
[----:B------:R-:W-:Y:S02]  /*3490*/  VIMNMX R6, PT, PT, R6, 0x46a00000, PT ;  /* 0x46a0000006067848 */ /* 0x000fe40003fe0100 */
[----:B------:R-:W-:-:S05]  /*34a0*/  SEL R13, R13, 0x63400000, !P0 ;  /* 0x634000000d0d7807 */ /* 0x000fca0004000000 */
[----:B------:R-:W-:Y:S02]  /*34b0*/  IMAD.IADD R14, R6, 0x1, -R13 ;  /* 0x00000001060e7824 */ /* 0x000fe400078e0a0d */
[----:B------:R-:W-:Y:S02]  /*34c0*/  IMAD.MOV.U32 R6, RZ, RZ, RZ ;  /* 0x000000ffff067224 */ /* 0x000fe400078e00ff */
[----:B------:R-:W-:-:S06]  /*34d0*/  VIADD R7, R14, 0x7fe00000 ;  /* 0x7fe000000e077836 */ /* 0x000fcc0000000000 */
[----:B------:R-:W-:-:S10]  /*34e0*/  DMUL R12, R10, R6 ;  /* 0x000000060a0c7228 */ /* 0x000fd40000000000 */
[----:B------:R-:W-:-:S13]  /*34f0*/  FSETP.GTU.AND P0, PT, |R13|, 1.469367938527859385e-39, PT ;  /* 0x001000000d00780b */ /* 0x000fda0003f0c200 */
[----:B------:R-:W-:Y:S05]  /*3500*/  @P0 BRA `(.L_x_19) ;  /* 0x0000000000940947 */ /* 0x000fea0003800000 */
[----:B------:R-:W-:Y:S01]  /*3510*/  DFMA R2, R10, -R2, R8 ;  /* 0x800000020a02722b */ /* 0x000fe20000000008 */
[----:B------:R-:W-:-:S09]  /*3520*/  IMAD.MOV.U32 R6, RZ, RZ, RZ ;  /* 0x000000ffff067224 */ /* 0x000fd200078e00ff */
[C---:B------:R-:W-:Y:S02]  /*3530*/  FSETP.NEU.AND P0, PT, R3.reuse, RZ, PT ;  /* 0x000000ff0300720b */ /* 0x040fe40003f0d000 */
[----:B------:R-:W-:-:S04]  /*3540*/  LOP3.LUT R5, R3, 0x80000000, R5, 0x48, !PT ;  /* 0x8000000003057812 */ /* 0x000fc800078e4805 */
[----:B------:R-:W-:-:S07]  /*3550*/  LOP3.LUT R7, R5, R7, RZ, 0xfc, !PT ;  /* 0x0000000705077212 */ /* 0x000fce00078efcff */
[----:B------:R-:W-:Y:S05]  /*3560*/  @!P0 BRA `(.L_x_19) ;  /* 0x00000000007c8947 */ /* 0x000fea0003800000 */
[----:B------:R-:W-:Y:S01]  /*3570*/  IMAD.MOV R3, RZ, RZ, -R14 ;  /* 0x000000ffff037224 */ /* 0x000fe200078e0a0e */
[----:B------:R-:W-:Y:S01]  /*3580*/  DMUL.RP R6, R10, R6 ;  /* 0x000000060a067228 */ /* 0x000fe20000008000 */
[----:B------:R-:W-:-:S06]  /*3590*/  IMAD.MOV.U32 R2, RZ, RZ, RZ ;  /* 0x000000ffff027224 */ /* 0x000fcc00078e00ff */
[----:B------:R-:W-:-:S03]  /*35a0*/  DFMA R2, R12, -R2, R10 ;  /* 0x800000020c02722b */ /* 0x000fc6000000000a */
[----:B------:R-:W-:-:S03]  /*35b0*/  LOP3.LUT R5, R7, R5, RZ, 0x3c, !PT ;  /* 0x0000000507057212 */ /* 0x000fc600078e3cff */
[----:B------:R-:W-:-:S04]  /*35c0*/  IADD3 R2, PT, PT, -R14, -0x43300000, RZ ;  /* 0xbcd000000e027810 */ /* 0x000fc80007ffe1ff */
[----:B------:R-:W-:-:S04]  /*35d0*/  FSETP.NEU.AND P0, PT, |R3|, R2, PT ;  /* 0x000000020300720b */ /* 0x000fc80003f0d200 */
[----:B------:R-:W-:Y:S02]  /*35e0*/  FSEL R12, R6, R12, !P0 ;  /* 0x0000000c060c7208 */ /* 0x000fe40004000000 */
[----:B------:R-:W-:Y:S01]  /*35f0*/  FSEL R13, R5, R13, !P0 ;  /* 0x0000000d050d7208 */ /* 0x000fe20004000000 */
[----:B------:R-:W-:Y:S06]  /*3600*/  BRA `(.L_x_19) ;  /* 0x0000000000547947 */ /* 0x000fec0003800000 */
.L_x_18:
[----:B------:R-:W-:-:S14]  /*3610*/  DSETP.NAN.AND P0, PT, R6, R6, PT ;  /* 0x000000060600722a */ /* 0x000fdc0003f08000 */
[----:B------:R-:W-:Y:S05]  /*3620*/  @P0 BRA `(.L_x_20) ;  /* 0x0000000000440947 */ /* 0x000fea0003800000 */
[----:B------:R-:W-:-:S14]  /*3630*/  DSETP.NAN.AND P0, PT, R4, R4, PT ;  /* 0x000000040400722a */ /* 0x000fdc0003f08000 */
[----:B------:R-:W-:Y:S05]  /*3640*/  @P0 BRA `(.L_x_21) ;  /* 0x0000000000300947 */ /* 0x000fea0003800000 */
[----:B------:R-:W-:Y:S01]  /*3650*/  ISETP.NE.AND P0, PT, R19, R18, PT ;  /* 0x000000121300720c */ /* 0x000fe20003f05270 */
[----:B------:R-:W-:Y:S02]  /*3660*/  IMAD.MOV.U32 R12, RZ, RZ, 0x0 ;  /* 0x00000000ff0c7424 */ /* 0x000fe400078e00ff */
[----:B------:R-:W-:-:S10]  /*3670*/  IMAD.MOV.U32 R13, RZ, RZ, -0x80000 ;  /* 0xfff80000ff0d7424 */ /* 0x000fd400078e00ff */
[----:B------:R-:W-:Y:S05]  /*3680*/  @!P0 BRA `(.L_x_19) ;  /* 0x0000000000348947 */ /* 0x000fea0003800000 */
[----:B------:R-:W-:Y:S02]  /*3690*/  ISETP.NE.AND P0, PT, R19, 0x7ff00000, PT ;  /* 0x7ff000001300780c */ /* 0x000fe40003f05270 */
[----:B------:R-:W-:Y:S02]  /*36a0*/  LOP3.LUT R13, R7, 0x80000000, R5, 0x48, !PT ;  /* 0x80000000070d7812 */ /* 0x000fe400078e4805 */
[----:B------:R-:W-:-:S13]  /*36b0*/  ISETP.EQ.OR P0, PT, R18, RZ, !P0 ;  /* 0x000000ff1200720c */ /* 0x000fda0004702670 */
[----:B------:R-:W-:Y:S01]  /*36c0*/  @P0 LOP3.LUT R2, R13, 0x7ff00000, RZ, 0xfc, !PT ;  /* 0x7ff000000d020812 */ /* 0x000fe200078efcff */
[----:B------:R-:W-:Y:S02]  /*36d0*/  @!P0 IMAD.MOV.U32 R12, RZ, RZ, RZ ;  /* 0x000000ffff0c8224 */ /* 0x000fe400078e00ff */
[----:B------:R-:W-:Y:S02]  /*36e0*/  @P0 IMAD.MOV.U32 R12, RZ, RZ, RZ ;  /* 0x000000ffff0c0224 */ /* 0x000fe400078e00ff */
[----:B------:R-:W-:Y:S01]  /*36f0*/  @P0 IMAD.MOV.U32 R13, RZ, RZ, R2 ;  /* 0x000000ffff0d0224 */ /* 0x000fe200078e0002 */
[----:B------:R-:W-:Y:S06]  /*3700*/  BRA `(.L_x_19) ;  /* 0x0000000000147947 */ /* 0x000fec0003800000 */
.L_x_21:
[----:B------:R-:W-:Y:S01]  /*3710*/  LOP3.LUT R13, R5, 0x80000, RZ, 0xfc, !PT ;  /* 0x00080000050d7812 */ /* 0x000fe200078efcff */
[----:B------:R-:W-:Y:S01]  /*3720*/  IMAD.MOV.U32 R12, RZ, RZ, R4 ;  /* 0x000000ffff0c7224 */ /* 0x000fe200078e0004 */
[----:B------:R-:W-:Y:S06]  /*3730*/  BRA `(.L_x_19) ;  /* 0x0000000000087947 */ /* 0x000fec0003800000 */
.L_x_20:
[----:B------:R-:W-:Y:S01]  /*3740*/  LOP3.LUT R13, R7, 0x80000, RZ, 0xfc, !PT ;  /* 0x00080000070d7812 */ /* 0x000fe200078efcff */
[----:B------:R-:W-:-:S07]  /*3750*/  IMAD.MOV.U32 R12, RZ, RZ, R6 ;  /* 0x000000ffff0c7224 */ /* 0x000fce00078e0006 */
.L_x_19:
[----:B------:R-:W-:Y:S02]  /*3760*/  IMAD.MOV.U32 R2, RZ, RZ, R0 ;  /* 0x000000ffff027224 */ /* 0x000fe400078e0000 */
[----:B------:R-:W-:-:S04]  /*3770*/  IMAD.MOV.U32 R3, RZ, RZ, 0x0 ;  /* 0x00000000ff037424 */ /* 0x000fc800078e00ff */
[----:B------:R-:W-:Y:S05]  /*3780*/  RET.REL.NODEC R2 `(_Z2mcPfii) ;  /* 0xffffffc8021c7950 */ /* 0x000fea0003c3ffff */
        .type           $_Z2mcPfii$__internal_trig_reduction_slowpathd,@function
        .size           $_Z2mcPfii$__internal_trig_reduction_slowpathd,(.L_x_52 - $_Z2mcPfii$__internal_trig_reduction_slowpathd)
$_Z2mcPfii$__internal_trig_reduction_slowpathd:
[--C-:B------:R-:W-:Y:S01]  /*3790*/  SHF.R.U32.HI R0, RZ, 0x14, R17.reuse ;  /* 0x00000014ff007819 */ /* 0x100fe20000011611 */
[----:B------:R-:W-:Y:S02]  /*37a0*/  IMAD.MOV.U32 R4, RZ, RZ, R16 ;  /* 0x000000ffff047224 */ /* 0x000fe400078e0010 */
[----:B------:R-:W-:Y:S01]  /*37b0*/  IMAD.MOV.U32 R5, RZ, RZ, R17 ;  /* 0x000000ffff057224 */ /* 0x000fe200078e0011 */
[----:B------:R-:W-:Y:S01]  /*37c0*/  LOP3.LUT R3, R0, 0x7ff, RZ, 0xc0, !PT ;  /* 0x000007ff00037812 */ /* 0x000fe200078ec0ff */
[----:B------:R-:W-:-:S03]  /*37d0*/  IMAD.MOV.U32 R2, RZ, RZ, RZ ;  /* 0x000000ffff027224 */ /* 0x000fc600078e00ff */
[----:B------:R-:W-:-:S13]  /*37e0*/  ISETP.NE.AND P0, PT, R3, 0x7ff, PT ;  /* 0x000007ff0300780c */ /* 0x000fda0003f05270 */
[----:B------:R-:W-:Y:S05]  /*37f0*/  @!P0 BRA `(.L_x_22) ;  /* 0x00000008004c8947 */ /* 0x000fea0003800000 */
[----:B------:R-:W-:Y:S01]  /*3800*/  VIADD R2, R3, 0xfffffc00 ;  /* 0xfffffc0003027836 */ /* 0x000fe20000000000 */
[----:B------:R-:W-:Y:S01]  /*3810*/  BSSY.RECONVERGENT B2, `(.L_x_23) ;  /* 0x0000030000027945 */ /* 0x000fe20003800200 */
[----:B------:R-:W-:Y:S01]  /*3820*/  VIADD R8, R1, 0x30 ;  /* 0x0000003001087836 */ /* 0x000fe20000000000 */
[----:B------:R-:W-:Y:S02]  /*3830*/  CS2R R18, SRZ ;  /* 0x0000000000127805 */ /* 0x000fe4000001ff00 */
[----:B------:R-:W-:Y:S02]  /*3840*/  SHF.R.U32.HI R6, RZ, 0x6, R2 ;  /* 0x00000006ff067819 */ /* 0x000fe40000011602 */
[----:B------:R-:W-:Y:S02]  /*3850*/  ISETP.GE.U32.AND P0, PT, R2, 0x80, PT ;  /* 0x000000800200780c */ /* 0x000fe40003f06070 */
[C---:B------:R-:W-:Y:S02]  /*3860*/  IADD3 R7, PT, PT, -R6.reuse, 0x13, RZ ;  /* 0x0000001306077810 */ /* 0x040fe40007ffe1ff */
[----:B------:R-:W-:-:S02]  /*3870*/  IADD3 R21, PT, PT, -R6, 0xf, RZ ;  /* 0x0000000f06157810 */ /* 0x000fc40007ffe1ff */
[----:B------:R-:W-:-:S04]  /*3880*/  SEL R7, R7, 0x12, P0 ;  /* 0x0000001207077807 */ /* 0x000fc80000000000 */
[----:B------:R-:W-:-:S13]  /*3890*/  ISETP.GE.AND P0, PT, R21, R7, PT ;  /* 0x000000071500720c */ /* 0x000fda0003f06270 */
[----:B------:R-:W-:Y:S05]  /*38a0*/  @P0 BRA `(.L_x_24) ;  /* 0x0000000000980947 */ /* 0x000fea0003800000 */
[----:B------:R-:W0:Y:S01]  /*38b0*/  LDC.64 R12, c[0x0][0x358] ;  /* 0x0000d600ff0c7b82 */ /* 0x000e220000000a00 */
[C---:B------:R-:W-:Y:S01]  /*38c0*/  SHF.L.U64.HI R11, R4.reuse, 0xb, R5 ;  /* 0x0000000b040b7819 */ /* 0x040fe20000010205 */
[----:B------:R-:W-:Y:S01]  /*38d0*/  BSSY.RECONVERGENT B3, `(.L_x_25) ;  /* 0x0000022000037945 */ /* 0x000fe20003800200 */
[----:B------:R-:W-:Y:S01]  /*38e0*/  IMAD.SHL.U32 R9, R4, 0x800, RZ ;  /* 0x0000080004097824 */ /* 0x000fe200078e00ff */
[----:B------:R-:W-:Y:S01]  /*38f0*/  IADD3 R14, PT, PT, RZ, -R6, -R7 ;  /* 0x80000006ff0e7210 */ /* 0x000fe20007ffe807 */
[----:B------:R-:W-:Y:S01]  /*3900*/  IMAD.MOV.U32 R15, RZ, RZ, RZ ;  /* 0x000000ffff0f7224 */ /* 0x000fe200078e00ff */
[----:B------:R-:W-:Y:S02]  /*3910*/  CS2R R18, SRZ ;  /* 0x0000000000127805 */ /* 0x000fe4000001ff00 */
[----:B------:R-:W-:Y:S01]  /*3920*/  LOP3.LUT R11, R11, 0x80000000, RZ, 0xfc, !PT ;  /* 0x800000000b0b7812 */ /* 0x000fe200078efcff */
[----:B------:R-:W1:Y:S06]  /*3930*/  LDC.64 R2, c[0x4][0x40] ;  /* 0x01001000ff027b82 */ /* 0x000e6c0000000a00 */
.L_x_26:
[----:B0-----:R-:W-:Y:S01]  /*3940*/  R2UR UR4, R12 ;  /* 0x000000000c0472ca */ /* 0x001fe200000e0000 */
[----:B-1----:R-:W-:Y:S01]  /*3950*/  IMAD.WIDE R4, R21, 0x8, R2 ;  /* 0x0000000815047825 */ /* 0x002fe200078e0202 */
[----:B------:R-:W-:-:S13]  /*3960*/  R2UR UR5, R13 ;  /* 0x000000000d0572ca */ /* 0x000fda00000e0000 */
[----:B------:R-:W2:Y:S01]  /*3970*/  LDG.E.64.CONSTANT R4, desc[UR4][R4.64] ;  /* 0x0000000404047981 */ /* 0x000ea2000c1e9b00 */
[----:B------:R-:W-:Y:S02]  /*3980*/  VIADD R14, R14, 0x1 ;  /* 0x000000010e0e7836 */ /* 0x000fe40000000000 */
[----:B------:R-:W-:Y:S02]  /*3990*/  VIADD R21, R21, 0x1 ;  /* 0x0000000115157836 */ /* 0x000fe40000000000 */
[----:B--2---:R-:W-:-:S04]  /*39a0*/  IMAD.WIDE.U32 R18, P2, R4, R9, R18 ;  /* 0x0000000904127225 */ /* 0x004fc80007840012 */
[----:B------:R-:W-:Y:S02]  /*39b0*/  IMAD R23, R4, R11, RZ ;  /* 0x0000000b04177224 */ /* 0x000fe400078e02ff */
[CC--:B------:R-:W-:Y:S02]  /*39c0*/  IMAD R16, R5.reuse, R9.reuse, RZ ;  /* 0x0000000905107224 */ /* 0x0c0fe400078e02ff */
[----:B------:R-:W-:Y:S01]  /*39d0*/  IMAD.HI.U32 R25, R5, R9, RZ ;  /* 0x0000000905197227 */ /* 0x000fe200078e00ff */
[----:B------:R-:W-:-:S03]  /*39e0*/  IADD3 R19, P0, PT, R23, R19, RZ ;  /* 0x0000001317137210 */ /* 0x000fc60007f1e0ff */
[----:B------:R-:W-:Y:S01]  /*39f0*/  IMAD R23, R15, 0x8, R8 ;  /* 0x000000080f177824 */ /* 0x000fe200078e0208 */
[----:B------:R-:W-:Y:S01]  /*3a00*/  IADD3 R19, P1, PT, R16, R19, RZ ;  /* 0x0000001310137210 */ /* 0x000fe20007f3e0ff */
[----:B------:R-:W-:-:S04]  /*3a10*/  IMAD.HI.U32 R16, R4, R11, RZ ;  /* 0x0000000b04107227 */ /* 0x000fc800078e00ff */
[----:B------:R-:W-:Y:S01]  /*3a20*/  IMAD.X R4, RZ, RZ, R16, P2 ;  /* 0x000000ffff047224 */ /* 0x000fe200010e0610 */
[----:B------:R0:W-:Y:S01]  /*3a30*/  STL.64 [R23], R18 ;  /* 0x0000001217007387 */ /* 0x0001e20000100a00 */
[----:B------:R-:W-:-:S03]  /*3a40*/  IMAD.HI.U32 R16, R5, R11, RZ ;  /* 0x0000000b05107227 */ /* 0x000fc600078e00ff */
[----:B------:R-:W-:Y:S01]  /*3a50*/  IADD3.X R4, P0, PT, R25, R4, RZ, P0, !PT ;  /* 0x0000000419047210 */ /* 0x000fe2000071e4ff */
[----:B------:R-:W-:Y:S02]  /*3a60*/  IMAD R5, R5, R11, RZ ;  /* 0x0000000b05057224 */ /* 0x000fe400078e02ff */
[----:B------:R-:W-:-:S03]  /*3a70*/  VIADD R15, R15, 0x1 ;  /* 0x000000010f0f7836 */ /* 0x000fc60000000000 */
[----:B------:R-:W-:Y:S01]  /*3a80*/  IADD3.X R5, P1, PT, R5, R4, RZ, P1, !PT ;  /* 0x0000000405057210 */ /* 0x000fe20000f3e4ff */
[----:B------:R-:W-:Y:S01]  /*3a90*/  IMAD.X R4, RZ, RZ, R16, P0 ;  /* 0x000000ffff047224 */ /* 0x000fe200000e0610 */
[----:B------:R-:W-:-:S03]  /*3aa0*/  ISETP.NE.AND P0, PT, R14, -0xf, PT ;  /* 0xfffffff10e00780c */ /* 0x000fc60003f05270 */
[----:B------:R-:W-:Y:S02]  /*3ab0*/  IMAD.X R4, RZ, RZ, R4, P1 ;  /* 0x000000ffff047224 */ /* 0x000fe400008e0604 */
[----:B0-----:R-:W-:Y:S02]  /*3ac0*/  IMAD.MOV.U32 R18, RZ, RZ, R5 ;  /* 0x000000ffff127224 */ /* 0x001fe400078e0005 */
[----:B------:R-:W-:-:S06]  /*3ad0*/  IMAD.MOV.U32 R19, RZ, RZ, R4 ;  /* 0x000000ffff137224 */ /* 0x000fcc00078e0004 */
[----:B------:R-:W-:Y:S05]  /*3ae0*/  @P0 BRA `(.L_x_26) ;  /* 0xfffffffc00940947 */ /* 0x000fea000383ffff */
[----:B------:R-:W-:Y:S05]  /*3af0*/  BSYNC.RECONVERGENT B3 ;  /* 0x0000000000037941 */ /* 0x000fea0003800200 */
.L_x_25:
[----:B------:R-:W-:-:S07]  /*3b00*/  IMAD.MOV.U32 R21, RZ, RZ, R7 ;  /* 0x000000ffff157224 */ /* 0x000fce00078e0007 */
.L_x_24:
[----:B------:R-:W-:Y:S05]  /*3b10*/  BSYNC.RECONVERGENT B2 ;  /* 0x0000000000027941 */ /* 0x000fea0003800200 */
.L_x_23:
[----:B------:R-:W-:Y:S01]  /*3b20*/  LOP3.LUT P0, R23, R0, 0x3f, RZ, 0xc0, !PT ;  /* 0x0000003f00177812 */ /* 0x000fe2000780c0ff */
[----:B------:R-:W-:-:S04]  /*3b30*/  IMAD.IADD R21, R6, 0x1, R21 ;  /* 0x0000000106157824 */ /* 0x000fc800078e0215 */
[----:B------:R-:W-:-:S05]  /*3b40*/  IMAD.U32 R21, R21, 0x8, R8 ;  /* 0x0000000815157824 */ /* 0x000fca00078e0008 */
[----:B------:R0:W-:Y:S04]  /*3b50*/  STL.64 [R21+-0x78], R18 ;  /* 0xffff881215007387 */ /* 0x0001e80000100a00 */
[----:B------:R-:W2:Y:S04]  /*3b60*/  @P0 LDL.64 R8, [R1+0x38] ;  /* 0x0000380001080983 */ /* 0x000ea80000100a00 */
[----:B------:R-:W3:Y:S04]  /*3b70*/  LDL.64 R4, [R1+0x40] ;  /* 0x0000400001047983 */ /* 0x000ee80000100a00 */
[----:B------:R-:W4:Y:S01]  /*3b80*/  LDL.64 R2, [R1+0x48] ;  /* 0x0000480001027983 */ /* 0x000f220000100a00 */
[----:B------:R-:W-:Y:S01]  /*3b90*/  @P0 LOP3.LUT R0, R23, 0x3f, RZ, 0x3c, !PT ;  /* 0x0000003f17000812 */ /* 0x000fe200078e3cff */
[----:B------:R-:W-:Y:S01]  /*3ba0*/  BSSY.RECONVERGENT B2, `(.L_x_27) ;  /* 0x0000034000027945 */ /* 0x000fe20003800200 */
[----:B--2---:R-:W-:-:S02]  /*3bb0*/  @P0 SHF.R.U64 R7, R8, 0x1, R9 ;  /* 0x0000000108070819 */ /* 0x004fc40000001209 */
[----:B------:R-:W-:Y:S02]  /*3bc0*/  @P0 SHF.R.U32.HI R9, RZ, 0x1, R9 ;  /* 0x00000001ff090819 */ /* 0x000fe40000011609 */
[CC--:B---3--:R-:W-:Y:S02]  /*3bd0*/  @P0 SHF.L.U32 R11, R4.reuse, R23.reuse, RZ ;  /* 0x00000017040b0219 */ /* 0x0c8fe400000006ff */
[----:B------:R-:W-:Y:S02]  /*3be0*/  @P0 SHF.R.U64 R6, R7, R0, R9 ;  /* 0x0000000007060219 */ /* 0x000fe40000001209 */
[--C-:B------:R-:W-:Y:S02]  /*3bf0*/  @P0 SHF.R.U32.HI R15, RZ, 0x1, R5.reuse ;  /* 0x00000001ff0f0819 */ /* 0x100fe40000011605 */
[C-C-:B------:R-:W-:Y:S02]  /*3c00*/  @P0 SHF.R.U64 R13, R4.reuse, 0x1, R5.reuse ;  /* 0x00000001040d0819 */ /* 0x140fe40000001205 */
[----:B------:R-:W-:-:S02]  /*3c10*/  @P0 SHF.L.U64.HI R8, R4, R23, R5 ;  /* 0x0000001704080219 */ /* 0x000fc40000010205 */
[----:B------:R-:W-:Y:S02]  /*3c20*/  @P0 SHF.R.U32.HI R7, RZ, R0, R9 ;  /* 0x00000000ff070219 */ /* 0x000fe40000011609 */
[----:B------:R-:W-:Y:S02]  /*3c30*/  @P0 LOP3.LUT R4, R11, R6, RZ, 0xfc, !PT ;  /* 0x000000060b040212 */ /* 0x000fe400078efcff */
[----:B----4-:R-:W-:Y:S02]  /*3c40*/  @P0 SHF.L.U32 R9, R2, R23, RZ ;  /* 0x0000001702090219 */ /* 0x010fe400000006ff */
[----:B------:R-:W-:Y:S02]  /*3c50*/  @P0 SHF.R.U64 R12, R13, R0, R15 ;  /* 0x000000000d0c0219 */ /* 0x000fe4000000120f */
[----:B------:R-:W-:Y:S01]  /*3c60*/  @P0 LOP3.LUT R5, R8, R7, RZ, 0xfc, !PT ;  /* 0x0000000708050212 */ /* 0x000fe200078efcff */
[----:B------:R-:W-:Y:S01]  /*3c70*/  IMAD.SHL.U32 R8, R4, 0x4, RZ ;  /* 0x0000000404087824 */ /* 0x000fe200078e00ff */
[----:B------:R-:W-:-:S02]  /*3c80*/  @P0 SHF.L.U64.HI R7, R2, R23, R3 ;  /* 0x0000001702070219 */ /* 0x000fc40000010203 */
[----:B------:R-:W-:Y:S02]  /*3c90*/  @P0 LOP3.LUT R2, R9, R12, RZ, 0xfc, !PT ;  /* 0x0000000c09020212 */ /* 0x000fe400078efcff */
[----:B------:R-:W-:Y:S02]  /*3ca0*/  @P0 SHF.R.U32.HI R0, RZ, R0, R15 ;  /* 0x00000000ff000219 */ /* 0x000fe4000001160f */
[----:B------:R-:W-:Y:S02]  /*3cb0*/  SHF.L.U64.HI R9, R4, 0x2, R5 ;  /* 0x0000000204097819 */ /* 0x000fe40000010205 */
[----:B------:R-:W-:Y:S02]  /*3cc0*/  @P0 LOP3.LUT R3, R7, R0, RZ, 0xfc, !PT ;  /* 0x0000000007030212 */ /* 0x000fe400078efcff */
[----:B------:R-:W-:Y:S02]  /*3cd0*/  SHF.L.W.U32.HI R5, R5, 0x2, R2 ;  /* 0x0000000205057819 */ /* 0x000fe40000010e02 */
[----:B------:R-:W-:-:S02]  /*3ce0*/  IADD3 RZ, P0, PT, RZ, -R8, RZ ;  /* 0x80000008ffff7210 */ /* 0x000fc40007f1e0ff */
[----:B------:R-:W-:Y:S02]  /*3cf0*/  LOP3.LUT R0, RZ, R9, RZ, 0x33, !PT ;  /* 0x00000009ff007212 */ /* 0x000fe400078e33ff */
[----:B------:R-:W-:Y:S02]  /*3d00*/  SHF.L.W.U32.HI R2, R2, 0x2, R3 ;  /* 0x0000000202027819 */ /* 0x000fe40000010e03 */
[----:B------:R-:W-:Y:S02]  /*3d10*/  LOP3.LUT R6, RZ, R5, RZ, 0x33, !PT ;  /* 0x00000005ff067212 */ /* 0x000fe400078e33ff */
[----:B------:R-:W-:Y:S02]  /*3d20*/  IADD3.X R4, P0, PT, RZ, R0, RZ, P0, !PT ;  /* 0x00000000ff047210 */ /* 0x000fe4000071e4ff */
[----:B------:R-:W-:Y:S02]  /*3d30*/  LOP3.LUT R0, RZ, R2, RZ, 0x33, !PT ;  /* 0x00000002ff007212 */ /* 0x000fe400078e33ff */
[----:B------:R-:W-:-:S02]  /*3d40*/  IADD3.X R6, P1, PT, RZ, R6, RZ, P0, !PT ;  /* 0x00000006ff067210 */ /* 0x000fc4000073e4ff */
[----:B------:R-:W-:-:S03]  /*3d50*/  ISETP.GT.U32.AND P2, PT, R5, -0x1, PT ;  /* 0xffffffff0500780c */ /* 0x000fc60003f44070 */
[----:B------:R-:W-:Y:S01]  /*3d60*/  IMAD.X R7, RZ, RZ, R0, P1 ;  /* 0x000000ffff077224 */ /* 0x000fe200008e0600 */
[----:B------:R-:W-:-:S04]  /*3d70*/  ISETP.GT.AND.EX P0, PT, R2, -0x1, PT, P2 ;  /* 0xffffffff0200780c */ /* 0x000fc80003f04320 */
[----:B------:R-:W-:Y:S02]  /*3d80*/  SEL R12, R2, R7, P0 ;  /* 0x00000007020c7207 */ /* 0x000fe40000000000 */
[----:B------:R-:W-:Y:S02]  /*3d90*/  SEL R7, R5, R6, P0 ;  /* 0x0000000605077207 */ /* 0x000fe40000000000 */
[----:B------:R-:W-:Y:S02]  /*3da0*/  ISETP.NE.U32.AND P1, PT, R12, RZ, PT ;  /* 0x000000ff0c00720c */ /* 0x000fe40003f25070 */
[----:B------:R-:W-:Y:S02]  /*3db0*/  SEL R9, R9, R4, P0 ;  /* 0x0000000409097207 */ /* 0x000fe40000000000 */
[----:B------:R-:W-:Y:S01]  /*3dc0*/  SEL R5, R7, R12, !P1 ;  /* 0x0000000c07057207 */ /* 0x000fe20004800000 */
[----:B------:R-:W-:-:S05]  /*3dd0*/  @!P0 IMAD.MOV R8, RZ, RZ, -R8 ;  /* 0x000000ffff088224 */ /* 0x000fca00078e0a08 */
[----:B------:R-:W1:Y:S02]  /*3de0*/  FLO.U32 R5, R5 ;  /* 0x0000000500057300 */ /* 0x000e6400000e0000 */
[C---:B-1----:R-:W-:Y:S02]  /*3df0*/  IADD3 R6, PT, PT, -R5.reuse, 0x1f, RZ ;  /* 0x0000001f05067810 */ /* 0x042fe40007ffe1ff */
[----:B------:R-:W-:-:S03]  /*3e00*/  IADD3 R0, PT, PT, -R5, 0x3f, RZ ;  /* 0x0000003f05007810 */ /* 0x000fc60007ffe1ff */
[----:B------:R-:W-:-:S05]  /*3e10*/  @P1 IMAD.MOV R0, RZ, RZ, R6 ;  /* 0x000000ffff001224 */ /* 0x000fca00078e0206 */
[----:B------:R-:W-:-:S13]  /*3e20*/  ISETP.NE.AND P1, PT, R0, RZ, PT ;  /* 0x000000ff0000720c */ /* 0x000fda0003f25270 */
[----:B0-----:R-:W-:Y:S05]  /*3e30*/  @!P1 BRA `(.L_x_28) ;  /* 0x0000000000289947 */ /* 0x001fea0003800000 */
[----:B------:R-:W-:Y:S02]  /*3e40*/  LOP3.LUT R4, R0, 0x3f, RZ, 0xc0, !PT ;  /* 0x0000003f00047812 */ /* 0x000fe400078ec0ff */
[--C-:B------:R-:W-:Y:S02]  /*3e50*/  SHF.R.U64 R6, R8, 0x1, R9.reuse ;  /* 0x0000000108067819 */ /* 0x100fe40000001209 */
[----:B------:R-:W-:Y:S02]  /*3e60*/  SHF.R.U32.HI R8, RZ, 0x1, R9 ;  /* 0x00000001ff087819 */ /* 0x000fe40000011609 */
[----:B------:R-:W-:Y:S02]  /*3e70*/  LOP3.LUT R5, R0, 0x3f, RZ, 0xc, !PT ;  /* 0x0000003f00057812 */ /* 0x000fe400078e0cff */
[CC--:B------:R-:W-:Y:S02]  /*3e80*/  SHF.L.U64.HI R12, R7.reuse, R4.reuse, R12 ;  /* 0x00000004070c7219 */ /* 0x0c0fe4000001020c */
[----:B------:R-:W-:-:S02]  /*3e90*/  SHF.L.U32 R7, R7, R4, RZ ;  /* 0x0000000407077219 */ /* 0x000fc400000006ff */
[-CC-:B------:R-:W-:Y:S02]  /*3ea0*/  SHF.R.U64 R4, R6, R5.reuse, R8.reuse ;  /* 0x0000000506047219 */ /* 0x180fe40000001208 */
[----:B------:R-:W-:Y:S02]  /*3eb0*/  SHF.R.U32.HI R5, RZ, R5, R8 ;  /* 0x00000005ff057219 */ /* 0x000fe40000011608 */
[----:B------:R-:W-:Y:S02]  /*3ec0*/  LOP3.LUT R7, R7, R4, RZ, 0xfc, !PT ;  /* 0x0000000407077212 */ /* 0x000fe400078efcff */
[----:B------:R-:W-:-:S07]  /*3ed0*/  LOP3.LUT R12, R12, R5, RZ, 0xfc, !PT ;  /* 0x000000050c0c7212 */ /* 0x000fce00078efcff */
.L_x_28:
[----:B------:R-:W-:Y:S05]  /*3ee0*/  BSYNC.RECONVERGENT B2 ;  /* 0x0000000000027941 */ /* 0x000fea0003800200 */
.L_x_27:
[----:B------:R-:W-:-:S04]  /*3ef0*/  IMAD.WIDE.U32 R8, R7, 0x2168c235, RZ ;  /* 0x2168c23507087825 */ /* 0x000fc800078e00ff */
[----:B------:R-:W-:Y:S01]  /*3f00*/  IMAD.MOV.U32 R4, RZ, RZ, R9 ;  /* 0x000000ffff047224 */ /* 0x000fe200078e0009 */
[----:B------:R-:W-:Y:S01]  /*3f10*/  IADD3 RZ, P1, PT, R8, R8, RZ ;  /* 0x0000000808ff7210 */ /* 0x000fe20007f3e0ff */
[----:B------:R-:W-:Y:S02]  /*3f20*/  IMAD.MOV.U32 R5, RZ, RZ, RZ ;  /* 0x000000ffff057224 */ /* 0x000fe400078e00ff */
[----:B------:R-:W-:-:S04]  /*3f30*/  IMAD.HI.U32 R6, R12, -0x36f0255e, RZ ;  /* 0xc90fdaa20c067827 */ /* 0x000fc800078e00ff */
[----:B------:R-:W-:-:S04]  /*3f40*/  IMAD.WIDE.U32 R4, R7, -0x36f0255e, R4 ;  /* 0xc90fdaa207047825 */ /* 0x000fc800078e0004 */
[C---:B------:R-:W-:Y:S02]  /*3f50*/  IMAD R7, R12.reuse, -0x36f0255e, RZ ;  /* 0xc90fdaa20c077824 */ /* 0x040fe400078e02ff */
[----:B------:R-:W-:-:S04]  /*3f60*/  IMAD.WIDE.U32 R4, P2, R12, 0x2168c235, R4 ;  /* 0x2168c2350c047825 */ /* 0x000fc80007840004 */
[----:B------:R-:W-:Y:S01]  /*3f70*/  IMAD.X R6, RZ, RZ, R6, P2 ;  /* 0x000000ffff067224 */ /* 0x000fe200010e0606 */
[----:B------:R-:W-:Y:S02]  /*3f80*/  IADD3 R5, P2, PT, R7, R5, RZ ;  /* 0x0000000507057210 */ /* 0x000fe40007f5e0ff */
[----:B------:R-:W-:Y:S02]  /*3f90*/  IADD3.X RZ, P1, PT, R4, R4, RZ, P1, !PT ;  /* 0x0000000404ff7210 */ /* 0x000fe40000f3e4ff */
[C---:B------:R-:W-:Y:S01]  /*3fa0*/  ISETP.GT.U32.AND P3, PT, R5.reuse, RZ, PT ;  /* 0x000000ff0500720c */ /* 0x040fe20003f64070 */
[----:B------:R-:W-:Y:S01]  /*3fb0*/  IMAD.X R6, RZ, RZ, R6, P2 ;  /* 0x000000ffff067224 */ /* 0x000fe200010e0606 */
[----:B------:R-:W-:-:S04]  /*3fc0*/  IADD3.X R4, P2, PT, R5, R5, RZ, P1, !PT ;  /* 0x0000000505047210 */ /* 0x000fc80000f5e4ff */
[C---:B------:R-:W-:Y:S01]  /*3fd0*/  ISETP.GT.AND.EX P1, PT, R6.reuse, RZ, PT, P3 ;  /* 0x000000ff0600720c */ /* 0x040fe20003f24330 */
[----:B------:R-:W-:-:S03]  /*3fe0*/  IMAD.X R7, R6, 0x1, R6, P2 ;  /* 0x0000000106077824 */ /* 0x000fc600010e0606 */
[----:B------:R-:W-:Y:S02]  /*3ff0*/  SEL R4, R4, R5, P1 ;  /* 0x0000000504047207 */ /* 0x000fe40000800000 */
[----:B------:R-:W-:Y:S02]  /*4000*/  SEL R5, R7, R6, P1 ;  /* 0x0000000607057207 */ /* 0x000fe40000800000 */
[----:B------:R-:W-:Y:S02]  /*4010*/  IADD3 R4, P2, PT, R4, 0x1, RZ ;  /* 0x0000000104047810 */ /* 0x000fe40007f5e0ff */
[----:B------:R-:W-:Y:S02]  /*4020*/  SEL R7, RZ, 0xffffffff, !P1 ;  /* 0xffffffffff077807 */ /* 0x000fe40004800000 */
[----:B------:R-:W-:Y:S01]  /*4030*/  LOP3.LUT P1, R17, R17, 0x80000000, RZ, 0xc0, !PT ;  /* 0x8000000011117812 */ /* 0x000fe2000782c0ff */
[----:B------:R-:W-:Y:S02]  /*4040*/  IMAD.X R5, RZ, RZ, R5, P2 ;  /* 0x000000ffff057224 */ /* 0x000fe400010e0605 */
[----:B------:R-:W-:Y:S01]  /*4050*/  IMAD.IADD R0, R7, 0x1, -R0 ;  /* 0x0000000107007824 */ /* 0x000fe200078e0a00 */
[----:B------:R-:W-:-:S02]  /*4060*/  SHF.R.U32.HI R7, RZ, 0x1e, R3 ;  /* 0x0000001eff077819 */ /* 0x000fc40000011603 */
[----:B------:R-:W-:Y:S01]  /*4070*/  SHF.R.U64 R4, R4, 0xa, R5 ;  /* 0x0000000a04047819 */ /* 0x000fe20000001205 */
[----:B------:R-:W-:Y:S01]  /*4080*/  IMAD.SHL.U32 R0, R0, 0x100000, RZ ;  /* 0x0010000000007824 */ /* 0x000fe200078e00ff */
[----:B------:R-:W-:Y:S02]  /*4090*/  LEA.HI R2, R2, R7, RZ, 0x1 ;  /* 0x0000000702027211 */ /* 0x000fe400078f08ff */
[----:B------:R-:W-:Y:S02]  /*40a0*/  IADD3 R4, P2, PT, R4, 0x1, RZ ;  /* 0x0000000104047810 */ /* 0x000fe40007f5e0ff */
[----:B------:R-:W-:Y:S01]  /*40b0*/  @!P0 LOP3.LUT R17, R17, 0x80000000, RZ, 0x3c, !PT ;  /* 0x8000000011118812 */ /* 0x000fe200078e3cff */
[----:B------:R-:W-:Y:S01]  /*40c0*/  @P1 IMAD.MOV R2, RZ, RZ, -R2 ;  /* 0x000000ffff021224 */ /* 0x000fe200078e0a02 */
[----:B------:R-:W-:-:S04]  /*40d0*/  LEA.HI.X R5, R5, RZ, RZ, 0x16, P2 ;  /* 0x000000ff05057211 */ /* 0x000fc800010fb4ff */
[--C-:B------:R-:W-:Y:S02]  /*40e0*/  SHF.R.U64 R4, R4, 0x1, R5.reuse ;  /* 0x0000000104047819 */ /* 0x100fe40000001205 */
[----:B------:R-:W-:Y:S02]  /*40f0*/  SHF.R.U32.HI R3, RZ, 0x1, R5 ;  /* 0x00000001ff037819 */ /* 0x000fe40000011605 */
[----:B------:R-:W-:-:S04]  /*4100*/  IADD3 R4, P2, P3, RZ, RZ, R4 ;  /* 0x000000ffff047210 */ /* 0x000fc80007b5e004 */
[----:B------:R-:W-:-:S04]  /*4110*/  IADD3.X R0, PT, PT, R0, 0x3fe00000, R3, P2, P3 ;  /* 0x3fe0000000007810 */ /* 0x000fc800017e6403 */
[----:B------:R-:W-:-:S07]  /*4120*/  LOP3.LUT R5, R0, R17, RZ, 0xfc, !PT ;  /* 0x0000001100057212 */ /* 0x000fce00078efcff */
.L_x_22:
[----:B------:R-:W-:Y:S02]  /*4130*/  IMAD.MOV.U32 R11, RZ, RZ, 0x0 ;  /* 0x00000000ff0b7424 */ /* 0x000fe400078e00ff */
[----:B------:R-:W-:Y:S02]  /*4140*/  IMAD.MOV.U32 R0, RZ, RZ, R2 ;  /* 0x000000ffff007224 */ /* 0x000fe400078e0002 */
[----:B------:R-:W-:Y:S02]  /*4150*/  IMAD.MOV.U32 R2, RZ, RZ, R4 ;  /* 0x000000ffff027224 */ /* 0x000fe400078e0004 */
[----:B------:R-:W-:Y:S01]  /*4160*/  IMAD.MOV.U32 R3, RZ, RZ, R5 ;  /* 0x000000ffff037224 */ /* 0x000fe200078e0005 */
[----:B------:R-:W-:Y:S06]  /*4170*/  RET.REL.NODEC R10 `(_Z2mcPfii) ;  /* 0xffffffbc0aa07950 */ /* 0x000fec0003c3ffff */
.L_x_29:
[----:B------:R-:W-:-:S00]  /*4180*/  BRA `(.L_x_29) ;  /* 0xfffffffc00fc7947 */ /* 0x000fc0000383ffff */
[----:B------:R-:W-:-:S00]  /*4190*/  NOP ;  /* 0x0000000000007918 */ /* 0x000fc00000000000 */
        /* <DEDUP_REMOVED lines=14> */
.L_x_52:


//--------------------- .text._Z4trapPfi          --------------------------
	.section	.text._Z4trapPfi,"ax",@progbits
	.align	128
        .global         _Z4trapPfi
        .type           _Z4trapPfi,@function
        .size           _Z4trapPfi,(.L_x_54 - _Z4trapPfi)
        .other          _Z4trapPfi,@"STO_CUDA_ENTRY STV_DEFAULT"
_Z4trapPfi:
.text._Z4trapPfi:
[----:B------:R-:W0:Y:S01]  /*0000*/  LDC R1, c[0x0][0x37c] ;  /* 0x0000df00ff017b82 */ /* 0x000e220000000800 */
[----:B------:R-:W1:Y:S07]  /*0010*/  S2R R10, SR_TID.X ;  /* 0x00000000000a7919 */ /* 0x000e6e0000002100 */
[----:B------:R-:W1:Y:S01]  /*0020*/  S2UR UR4, SR_CTAID.X ;  /* 0x00000000000479c3 */ /* 0x000e620000002500 */
[----:B------:R-:W2:Y:S01]  /*0030*/  LDCU UR8, c[0x0][0x388] ;  /* 0x00007100ff0877ac */ /* 0x000ea20008000800 */
[----:B------:R-:W-:Y:S01]  /*0040*/  BSSY.RECONVERGENT B0, `(.L_x_30) ;  /* 0x0000063000007945 */ /* 0x000fe20003800200 */
[----:B0-----:R-:W-:Y:S01]  /*0050*/  VIADD R1, R1, 0xffffffd8 ;  /* 0xffffffd801017836 */ /* 0x001fe20000000000 */
[----:B------:R-:W0:Y:S04]  /*0060*/  LDCU.64 UR6, c[0x0][0x358] ;  /* 0x00006b00ff0677ac */ /* 0x000e280008000a00 */
[----:B------:R-:W1:Y:S08]  /*0070*/  LDC R3, c[0x0][0x360] ;  /* 0x0000d800ff037b82 */ /* 0x000e700000000800 */
[----:B------:R-:W3:Y:S01]  /*0080*/  S2UR UR5, SR_CgaCtaId ;  /* 0x00000000000579c3 */ /* 0x000ee20000008800 */
[----:B-1----:R-:W-:Y:S01]  /*0090*/  IMAD R0, R3, UR4, R10 ;  /* 0x0000000403007c24 */ /* 0x002fe2000f8e020a */
[----:B------:R-:W-:Y:S01]  /*00a0*/  UMOV UR4, 0x400 ;  /* 0x0000040000047882 */ /* 0x000fe20000000000 */
[----:B------:R-:W-:-:S03]  /*00b0*/  IMAD.MOV.U32 R3, RZ, RZ, RZ ;  /* 0x000000ffff037224 */ /* 0x000fc600078e00ff */
[----:B--2---:R-:W-:Y:S01]  /*00c0*/  ISETP.GE.AND P0, PT, R0, UR8, PT ;  /* 0x0000000800007c0c */ /* 0x004fe2000bf06270 */
[----:B---3--:R-:W-:-:S06]  /*00d0*/  ULEA UR4, UR5, UR4, 0x18 ;  /* 0x0000000405047291 */ /* 0x008fcc000f8ec0ff */
[----:B------:R-:W-:-:S06]  /*00e0*/  LEA R12, R10, UR4, 0x2 ;  /* 0x000000040a0c7c11 */ /* 0x000fcc000f8e10ff */
[----:B0-----:R-:W-:Y:S05]  /*00f0*/  @P0 BRA `(.L_x_31) ;  /* 0x00000004005c0947 */ /* 0x001fea0003800000 */
[----:B------:R-:W-:Y:S01]  /*0100*/  I2FP.F32.S32 R2, UR8 ;  /* 0x0000000800027c45 */ /* 0x000fe20008201400 */
[----:B------:R-:W-:Y:S01]  /*0110*/  IMAD.MOV.U32 R6, RZ, RZ, 0x1 ;  /* 0x00000001ff067424 */ /* 0x000fe200078e00ff */
[----:B------:R-:W-:Y:S01]  /*0120*/  I2FP.F32.S32 R0, R0 ;  /* 0x0000000000007245 */ /* 0x000fe20000201400 */
[----:B------:R-:W-:Y:S01]  /*0130*/  UMOV UR10, 0x54442d18 ;  /* 0x54442d18000a7882 */ /* 0x000fe20000000000 */
[----:B------:R-:W-:Y:S01]  /*0140*/  UMOV UR11, 0x400921fb ;  /* 0x400921fb000b7882 */ /* 0x000fe20000000000 */
[----:B------:R-:W-:Y:S01]  /*0150*/  FADD R4, R2, -1 ;  /* 0xbf80000002047421 */ /* 0x000fe20000000000 */
[----:B------:R-:W-:Y:S05]  /*0160*/  BSSY.RECONVERGENT B1, `(.L_x_32) ;  /* 0x0000019000017945 */ /* 0x000fea0003800200 */
[----:B------:R-:W0:Y:S08]  /*0170*/  F2F.F64.F32 R4, R4 ;  /* 0x0000000400047310 */ /* 0x000e300000201800 */
        /* <DEDUP_REMOVED lines=15> */
[----:B------:R-:W-:Y:S01]  /*0270*/  IMAD.MOV.U32 R8, RZ, RZ, R6 ;  /* 0x000000ffff087224 */ /* 0x000fe200078e0006 */
[----:B------:R-:W-:Y:S01]  /*0280*/  MOV R0, 0x2d0 ;  /* 0x000002d000007802 */ /* 0x000fe20000000f00 */
[----:B------:R-:W-:Y:S02]  /*0290*/  IMAD.MOV.U32 R9, RZ, RZ, R7 ;  /* 0x000000ffff097224 */ /* 0x000fe400078e0007 */
[----:B------:R-:W-:Y:S02]  /*02a0*/  IMAD.MOV.U32 R6, RZ, RZ, R4 ;  /* 0x000000ffff067224 */ /* 0x000fe400078e0004 */
[----:B------:R-:W-:-:S07]  /*02b0*/  IMAD.MOV.U32 R7, RZ, RZ, R5 ;  /* 0x000000ffff077224 */ /* 0x000fce00078e0005 */
[----:B------:R-:W-:Y:S05]  /*02c0*/  CALL.REL.NOINC `($__internal_1_$__cuda_sm20_div_rn_f64_full) ;  /* 0x0000000800347944 */ /* 0x000fea0003c00000 */
[----:B------:R-:W-:Y:S02]  /*02d0*/  IMAD.MOV.U32 R2, RZ, RZ, R16 ;  /* 0x000000ffff027224 */ /* 0x000fe400078e0010 */
[----:B------:R-:W-:-:S07]  /*02e0*/  IMAD.MOV.U32 R3, RZ, RZ, R17 ;  /* 0x000000ffff037224 */ /* 0x000fce00078e0011 */
.L_x_33:
[----:B------:R-:W-:Y:S05]  /*02f0*/  BSYNC.RECONVERGENT B1 ;  /* 0x0000000000017941 */ /* 0x000fea0003800200 */
.L_x_32:
[----:B------:R-:W-:Y:S01]  /*0300*/  DSETP.NEU.AND P0, PT, |R2|, +INF , PT ;  /* 0x7ff000000200742a */ /* 0x000fe20003f0d200 */
[----:B------:R-:W-:-:S13]  /*0310*/  BSSY.RECONVERGENT B1, `(.L_x_34) ;  /* 0x0000017000017945 */ /* 0x000fda0003800200 */
[----:B------:R-:W-:Y:S01]  /*0320*/  @!P0 DMUL R8, RZ, R2 ;  /* 0x00000002ff088228 */ /* 0x000fe20000000000 */
[----:B------:R-:W-:Y:S01]  /*0330*/  @!P0 IMAD.MOV.U32 R0, RZ, RZ, RZ ;  /* 0x000000ffff008224 */ /* 0x000fe200078e00ff */
[----:B------:R-:W-:Y:S09]  /*0340*/  @!P0 BRA `(.L_x_35) ;  /* 0x00000000004c8947 */ /* 0x000ff20003800000 */
[----:B------:R-:W-:Y:S01]  /*0350*/  UMOV UR10, 0x6dc9c883 ;  /* 0x6dc9c883000a7882 */ /* 0x000fe20000000000 */
[----:B------:R-:W-:Y:S01]  /*0360*/  UMOV UR11, 0x3fe45f30 ;  /* 0x3fe45f30000b7882 */ /* 0x000fe20000000000 */
[C---:B------:R-:W-:Y:S02]  /*0370*/  DSETP.GE.AND P0, PT, |R2|.reuse, 2.14748364800000000000e+09, PT ;  /* 0x41e000000200742a */ /* 0x040fe40003f06200 */
        /* <DEDUP_REMOVED lines=13> */
[----:B------:R-:W-:Y:S01]  /*0450*/  IMAD.MOV.U32 R16, RZ, RZ, R3 ;  /* 0x000000ffff107224 */ /* 0x000fe200078e0003 */
[----:B------:R-:W-:-:S07]  /*0460*/  MOV R14, 0x480 ;  /* 0x00000480000e7802 */ /* 0x000fce0000000f00 */
[----:B------:R-:W-:Y:S05]  /*0470*/  CALL.REL.NOINC `($_Z4trapPfi$__internal_trig_reduction_slowpathd) ;  /* 0x0000000c00387944 */ /* 0x000fea0003c00000 */
.L_x_35:
[----:B------:R-:W-:Y:S05]  /*0480*/  BSYNC.RECONVERGENT B1 ;  /* 0x0000000000017941 */ /* 0x000fea0003800200 */
.L_x_34:
        /* <DEDUP_REMOVED lines=9> */
[----:B------:R-:W-:-:S02]  /*0520*/  IMAD.MOV.U32 R24, RZ, RZ, 0x20fd8164 ;  /* 0x20fd8164ff187424 */ /* 0x000fc400078e00ff */
[----:B------:R-:W-:Y:S01]  /*0530*/  IMAD.MOV.U32 R11, RZ, RZ, 0x3da8ff83 ;  /* 0x3da8ff83ff0b7424 */ /* 0x000fe200078e00ff */
[----:B------:R-:W-:Y:S01]  /*0540*/  ISETP.NE.U32.AND P0, PT, R2, 0x1, PT ;  /* 0x000000010200780c */ /* 0x000fe20003f05070 */
[----:B------:R-:W-:-:S03]  /*0550*/  DMUL R2, R8, R8 ;  /* 0x0000000808027228 */ /* 0x000fc60000000000 */
[----:B------:R-:W-:Y:S02]  /*0560*/  FSEL R24, R24, -8.06006814911005101289e+34, !P0 ;  /* 0xf9785eba18187808 */ /* 0x000fe40004000000 */
[----:B------:R-:W-:-:S06]  /*0570*/  FSEL R25, -R11, 0.11223486810922622681, !P0 ;  /* 0x3de5db650b197808 */ /* 0x000fcc0004000100 */
[----:B--2---:R-:W-:-:S08]  /*0580*/  DFMA R4, R2, R24, R4 ;  /* 0x000000180204722b */ /* 0x004fd00000000004 */
[----:B------:R-:W-:-:S08]  /*0590*/  DFMA R4, R2, R4, R6 ;  /* 0x000000040204722b */ /* 0x000fd00000000006 */
        /* <DEDUP_REMOVED lines=11> */
[----:B------:R-:W-:-:S04]  /*0650*/  FSEL R2, R4, R2, !P0 ;  /* 0x0000000204027208 */ /* 0x000fc80004000000 */
[----:B------:R0:W1:Y:S03]  /*0660*/  F2F.F32.F64 R3, R2 ;  /* 0x0000000200037310 */ /* 0x0000660000301000 */
.L_x_31:
[----:B------:R-:W-:Y:S05]  /*0670*/  BSYNC.RECONVERGENT B0 ;  /* 0x0000000000007941 */ /* 0x000fea0003800200 */
.L_x_30:
[----:B-1----:R1:W-:Y:S01]  /*0680*/  STS [R12], R3 ;  /* 0x000000030c007388 */ /* 0x0023e20000000800 */
[----:B------:R-:W-:Y:S01]  /*0690*/  BAR.SYNC.DEFER_BLOCKING 0x0 ;  /* 0x0000000000007b1d */ /* 0x000fe20000010000 */
[----:B------:R-:W-:-:S13]  /*06a0*/  ISETP.NE.AND P0, PT, R10, RZ, PT ;  /* 0x000000ff0a00720c */ /* 0x000fda0003f05270 */
[----:B-1----:R-:W-:Y:S05]  /*06b0*/  @P0 EXIT ;  /* 0x000000000000094d */ /* 0x002fea0003800000 */
[----:B------:R-:W-:Y:S02]  /*06c0*/  IMAD.MOV.U32 R21, RZ, RZ, RZ ;  /* 0x000000ffff157224 */ /* 0x000fe400078e00ff */
[----:B------:R-:W-:-:S07]  /*06d0*/  IMAD.MOV.U32 R0, RZ, RZ, 0x40 ;  /* 0x00000040ff007424 */ /* 0x000fce00078e00ff */
.L_x_36:
[----:B------:R-:W1:Y:S04]  /*06e0*/  LDS.128 R12, [R0+UR4+-0x40] ;  /* 0xffffc004000c7984 */ /* 0x000e680008000c00 */
[----:B------:R-:W2:Y:S04]  /*06f0*/  LDS.128 R16, [R0+UR4+-0x30] ;  /* 0xffffd00400107984 */ /* 0x000ea80008000c00 */
[----:B------:R-:W3:Y:S04]  /*0700*/  LDS.128 R8, [R0+UR4+-0x20] ;  /* 0xffffe00400087984 */ /* 0x000ee80008000c00 */
[----:B------:R-:W4:Y:S01]  /*0710*/  LDS.128 R4, [R0+UR4+-0x10] ;  /* 0xfffff00400047984 */ /* 0x000f220008000c00 */
        /* <DEDUP_REMOVED lines=14> */
[----:B----4-:R-:W-:Y:S02]  /*0800*/  FADD R4, R11, R4 ;  /* 0x000000040b047221 */ /* 0x010fe40000000000 */
[----:B------:R-:W3:Y:S02]  /*0810*/  LDS.128 R8, [R0+UR4+0x20] ;  /* 0x0000200400087984 */ /* 0x000ee40008000c00 */
[----:B------:R-:W-:-:S04]  /*0820*/  FADD R5, R4, R5 ;  /* 0x0000000504057221 */ /* 0x000fc80000000000 */
[----:B------:R-:W-:-:S04]  /*0830*/  FADD R6, R5, R6 ;  /* 0x0000000605067221 */ /* 0x000fc80000000000 */
[----:B------:R-:W-:-:S04]  /*0840*/  FADD R7, R6, R7 ;  /* 0x0000000706077221 */ /* 0x000fc80000000000 */
[----:B-1----:R-:W-:Y:S02]  /*0850*/  FADD R12, R7, R12 ;  /* 0x0000000c070c7221 */ /* 0x002fe40000000000 */
[----:B------:R1:W4:Y:S02]  /*0860*/  LDS.128 R4, [R0+UR4+0x30] ;  /* 0x0000300400047984 */ /* 0x0003240008000c00 */
        /* <DEDUP_REMOVED lines=9> */
[----:B---3--:R-:W-:-:S04]  /*0900*/  FADD R8, R19, R8 ;  /* 0x0000000813087221 */ /* 0x008fc80000000000 */
[----:B------:R-:W-:-:S04]  /*0910*/  FADD R9, R8, R9 ;  /* 0x0000000908097221 */ /* 0x000fc80000000000 */
[----:B------:R-:W-:-:S04]  /*0920*/  FADD R10, R9, R10 ;  /* 0x0000000a090a7221 */ /* 0x000fc80000000000 */
[----:B------:R-:W-:-:S04]  /*0930*/  FADD R11, R10, R11 ;  /* 0x0000000b0a0b7221 */ /* 0x000fc80000000000 */
[----:B----4-:R-:W-:-:S04]  /*0940*/  FADD R4, R11, R4 ;  /* 0x000000040b047221 */ /* 0x010fc80000000000 */
[----:B------:R-:W-:-:S04]  /*0950*/  FADD R5, R4, R5 ;  /* 0x0000000504057221 */ /* 0x000fc80000000000 */
[----:B------:R-:W-:-:S04]  /*0960*/  FADD R6, R5, R6 ;  /* 0x0000000605067221 */ /* 0x000fc80000000000 */
[----:B------:R-:W-:Y:S01]  /*0970*/  FADD R21, R6, R7 ;  /* 0x0000000706157221 */ /* 0x000fe20000000000 */
[----:B------:R-:W-:Y:S06]  /*0980*/  @P0 BRA `(.L_x_36) ;  /* 0xfffffffc00540947 */ /* 0x000fec000383ffff */
[----:B------:R-:W1:Y:S01]  /*0990*/  LDCU UR4, c[0x0][0x388] ;  /* 0x00007100ff0477ac */ /* 0x000e620008000800 */
[----:B------:R-:W-:Y:S01]  /*09a0*/  IMAD.MOV.U32 R6, RZ, RZ, 0x1 ;  /* 0x00000001ff067424 */ /* 0x000fe200078e00ff */
[----:B------:R-:W-:Y:S01]  /*09b0*/  UMOV UR5, 0x400921fb ;  /* 0x400921fb00057882 */ /* 0x000fe20000000000 */
[----:B-1----:R-:W-:-:S09]  /*09c0*/  UIADD3 UR4, UPT, UPT, UR4, -0x1, URZ ;  /* 0xffffffff04047890 */ /* 0x002fd2000fffe0ff */
[----:B------:R-:W1:Y:S01]  /*09d0*/  I2F.F64 R4, UR4 ;  /* 0x0000000400047d12 */ /* 0x000e620008201c00 */
[----:B------:R-:W-:-:S07]  /*09e0*/  UMOV UR4, 0x54442d18 ;  /* 0x54442d1800047882 */ /* 0x000fce0000000000 */
[----:B-1----:R-:W0:Y:S02]  /*09f0*/  MUFU.RCP64H R7, R5 ;  /* 0x0000000500077308 */ /* 0x002e240000001800 */
        /* <DEDUP_REMOVED lines=22> */
.L_x_37:
[----:B------:R-:W0:Y:S01]  /*0b60*/  LDC.64 R4, c[0x0][0x380] ;  /* 0x0000e000ff047b82 */ /* 0x000e220000000a00 */
[----:B------:R-:W0:Y:S02]  /*0b70*/  F2F.F32.F64 R3, R2 ;  /* 0x0000000200037310 */ /* 0x000e240000301000 */
[----:B0-----:R-:W-:Y:S01]  /*0b80*/  REDG.E.ADD.F32.FTZ.RN.STRONG.GPU desc[UR6][R4.64], R3 ;  /* 0x00000003040079a6 */ /* 0x001fe2000c12f306 */
[----:B------:R-:W-:Y:S05]  /*0b90*/  EXIT ;  /* 0x000000000000794d */ /* 0x000fea0003800000 */
        .weak           $__internal_1_$__cuda_sm20_div_rn_f64_full
        .type           $__internal_1_$__cuda_sm20_div_rn_f64_full,@function
        .size           $__internal_1_$__cuda_sm20_div_rn_f64_full,($_Z4trapPfi$__internal_trig_reduction_slowpathd - $__internal_1_$__cuda_sm20_div_rn_f64_full)
$__internal_1_$__cuda_sm20_div_rn_f64_full:
[C---:B------:R-:W-:Y:S01]  /*0ba0*/  FSETP.GEU.AND P0, PT, |R7|.reuse, 1.469367938527859385e-39, PT ;  /* 0x001000000700780b */ /* 0x040fe20003f0e200 */
[----:B------:R-:W-:Y:S01]  /*0bb0*/  IMAD.MOV.U32 R16, RZ, RZ, 0x1 ;  /* 0x00000001ff107424 */ /* 0x000fe200078e00ff */
[----:B------:R-:W-:Y:S01]  /*0bc0*/  LOP3.LUT R4, R7, 0x800fffff, RZ, 0xc0, !PT ;  /* 0x800fffff07047812 */ /* 0x000fe200078ec0ff */
[----:B------:R-:W-:Y:S01]  /*0bd0*/  IMAD.MOV.U32 R13, RZ, RZ, 0x1ca00000 ;  /* 0x1ca00000ff0d7424 */ /* 0x000fe200078e00ff */
[C---:B------:R-:W-:Y:S01]  /*0be0*/  FSETP.GEU.AND P2, PT, |R9|.reuse, 1.469367938527859385e-39, PT ;  /* 0x001000000900780b */ /* 0x040fe20003f4e200 */
[----:B------:R-:W-:Y:S01]  /*0bf0*/  BSSY.RECONVERGENT B2, `(.L_x_38) ;  /* 0x0000053000027945 */ /* 0x000fe20003800200 */
[----:B------:R-:W-:Y:S01]  /*0c00*/  LOP3.LUT R5, R4, 0x3ff00000, RZ, 0xfc, !PT ;  /* 0x3ff0000004057812 */ /* 0x000fe200078efcff */
[----:B------:R-:W-:Y:S01]  /*0c10*/  IMAD.MOV.U32 R4, RZ, RZ, R6 ;  /* 0x000000ffff047224 */ /* 0x000fe200078e0006 */
[----:B------:R-:W-:Y:S02]  /*0c20*/  LOP3.LUT R11, R9, 0x7ff00000, RZ, 0xc0, !PT ;  /* 0x7ff00000090b7812 */ /* 0x000fe400078ec0ff */
[----:B------:R-:W-:-:S03]  /*0c30*/  LOP3.LUT R14, R7, 0x7ff00000, RZ, 0xc0, !PT ;  /* 0x7ff00000070e7812 */ /* 0x000fc600078ec0ff */
[----:B------:R-:W-:Y:S01]  /*0c40*/  @!P0 DMUL R4, R6, 8.98846567431157953865e+307 ;  /* 0x7fe0000006048828 */ /* 0x000fe20000000000 */
[----:B------:R-:W-:-:S03]  /*0c50*/  ISETP.GE.U32.AND P1, PT, R11, R14, PT ;  /* 0x0000000e0b00720c */ /* 0x000fc60003f26070 */
[----:B------:R-:W-:Y:S02]  /*0c60*/  @!P2 LOP3.LUT R18, R7, 0x7ff00000, RZ, 0xc0, !PT ;  /* 0x7ff000000712a812 */ /* 0x000fe400078ec0ff */
[----:B------:R-:W0:Y:S02]  /*0c70*/  MUFU.RCP64H R17, R5 ;  /* 0x0000000500117308 */ /* 0x000e240000001800 */
[----:B------:R-:W-:Y:S01]  /*0c80*/  @!P2 ISETP.GE.U32.AND P3, PT, R11, R18, PT ;  /* 0x000000120b00a20c */ /* 0x000fe20003f66070 */
[----:B------:R-:W-:-:S03]  /*0c90*/  @!P2 IMAD.MOV.U32 R18, RZ, RZ, RZ ;  /* 0x000000ffff12a224 */ /* 0x000fc600078e00ff */
[----:B------:R-:W-:-:S04]  /*0ca0*/  @!P2 SEL R15, R13, 0x63400000, !P3 ;  /* 0x634000000d0fa807 */ /* 0x000fc80005800000 */
[----:B------:R-:W-:-:S04]  /*0cb0*/  @!P2 LOP3.LUT R15, R15, 0x80000000, R9, 0xf8, !PT ;  /* 0x800000000f0fa812 */ /* 0x000fc800078ef809 */
[----:B------:R-:W-:Y:S01]  /*0cc0*/  @!P2 LOP3.LUT R19, R15, 0x100000, RZ, 0xfc, !PT ;  /* 0x001000000f13a812 */ /* 0x000fe200078efcff */
[----:B0-----:R-:W-:-:S08]  /*0cd0*/  DFMA R2, R16, -R4, 1 ;  /* 0x3ff000001002742b */ /* 0x001fd00000000804 */
[----:B------:R-:W-:-:S08]  /*0ce0*/  DFMA R2, R2, R2, R2 ;  /* 0x000000020202722b */ /* 0x000fd00000000002 */
[----:B------:R-:W-:Y:S01]  /*0cf0*/  DFMA R16, R16, R2, R16 ;  /* 0x000000021010722b */ /* 0x000fe20000000010 */
[----:B------:R-:W-:Y:S01]  /*0d00*/  SEL R3, R13, 0x63400000, !P1 ;  /* 0x634000000d037807 */ /* 0x000fe20004800000 */
[----:B------:R-:W-:-:S03]  /*0d10*/  IMAD.MOV.U32 R2, RZ, RZ, R8 ;  /* 0x000000ffff027224 */ /* 0x000fc600078e0008 */
[----:B------:R-:W-:-:S03]  /*0d20*/  LOP3.LUT R3, R3, 0x800fffff, R9, 0xf8, !PT ;  /* 0x800fffff03037812 */ /* 0x000fc600078ef809 */
[----:B------:R-:W-:-:S03]  /*0d30*/  DFMA R20, R16, -R4, 1 ;  /* 0x3ff000001014742b */ /* 0x000fc60000000804 */
[----:B------:R-:W-:-:S05]  /*0d40*/  @!P2 DFMA R2, R2, 2, -R18 ;  /* 0x400000000202a82b */ /* 0x000fca0000000812 */
[----:B------:R-:W-:Y:S01]  /*0d50*/  DFMA R16, R16, R20, R16 ;  /* 0x000000141010722b */ /* 0x000fe20000000010 */
[----:B------:R-:W-:Y:S02]  /*0d60*/  IMAD.MOV.U32 R21, RZ, RZ, R11 ;  /* 0x000000ffff157224 */ /* 0x000fe400078e000b */
[----:B------:R-:W-:Y:S01]  /*0d70*/  IMAD.MOV.U32 R20, RZ, RZ, R14 ;  /* 0x000000ffff147224 */ /* 0x000fe200078e000e */
[----:B------:R-:W-:Y:S02]  /*0d80*/  @!P0 LOP3.LUT R20, R5, 0x7ff00000, RZ, 0xc0, !PT ;  /* 0x7ff0000005148812 */ /* 0x000fe400078ec0ff */
[----:B------:R-:W-:Y:S02]  /*0d90*/  @!P2 LOP3.LUT R21, R3, 0x7ff00000, RZ, 0xc0, !PT ;  /* 0x7ff000000315a812 */ /* 0x000fe400078ec0ff */
[----:B------:R-:W-:Y:S01]  /*0da0*/  DMUL R18, R16, R2 ;  /* 0x0000000210127228 */ /* 0x000fe20000000000 */
[----:B------:R-:W-:Y:S02]  /*0db0*/  VIADD R23, R20, 0xffffffff ;  /* 0xffffffff14177836 */ /* 0x000fe40000000000 */
[----:B------:R-:W-:-:S05]  /*0dc0*/  VIADD R22, R21, 0xffffffff ;  /* 0xffffffff15167836 */ /* 0x000fca0000000000 */
[----:B------:R-:W-:Y:S01]  /*0dd0*/  DFMA R14, R18, -R4, R2 ;  /* 0x80000004120e722b */ /* 0x000fe20000000002 */
[----:B------:R-:W-:-:S04]  /*0de0*/  ISETP.GT.U32.AND P0, PT, R22, 0x7feffffe, PT ;  /* 0x7feffffe1600780c */ /* 0x000fc80003f04070 */
[----:B------:R-:W-:-:S03]  /*0df0*/  ISETP.GT.U32.OR P0, PT, R23, 0x7feffffe, P0 ;  /* 0x7feffffe1700780c */ /* 0x000fc60000704470 */
[----:B------:R-:W-:-:S10]  /*0e00*/  DFMA R14, R16, R14, R18 ;  /* 0x0000000e100e722b */ /* 0x000fd40000000012 */
[----:B------:R-:W-:Y:S05]  /*0e10*/  @P0 BRA `(.L_x_39) ;  /* 0x00000000006c0947 */ /* 0x000fea0003800000 */
        /* <DEDUP_REMOVED lines=27> */
.L_x_39:
        /* <DEDUP_REMOVED lines=16> */
.L_x_42:
[----:B------:R-:W-:Y:S01]  /*10d0*/  LOP3.LUT R17, R7, 0x80000, RZ, 0xfc, !PT ;  /* 0x0008000007117812 */ /* 0x000fe200078efcff */
[----:B------:R-:W-:Y:S01]  /*10e0*/  IMAD.MOV.U32 R16, RZ, RZ, R6 ;  /* 0x000000ffff107224 */ /* 0x000fe200078e0006 */
[----:B------:R-:W-:Y:S06]  /*10f0*/  BRA `(.L_x_40) ;  /* 0x0000000000087947 */ /* 0x000fec0003800000 */
.L_x_41:
[----:B------:R-:W-:Y:S01]  /*1100*/  LOP3.LUT R17, R9, 0x80000, RZ, 0xfc, !PT ;  /* 0x0008000009117812 */ /* 0x000fe200078efcff */
[----:B------:R-:W-:-:S07]  /*1110*/  IMAD.MOV.U32 R16, RZ, RZ, R8 ;  /* 0x000000ffff107224 */ /* 0x000fce00078e0008 */
.L_x_40:
[----:B------:R-:W-:Y:S05]  /*1120*/  BSYNC.RECONVERGENT B2 ;  /* 0x0000000000027941 */ /* 0x000fea0003800200 */
.L_x_38:
[----:B------:R-:W-:Y:S02]  /*1130*/  IMAD.MOV.U32 R2, RZ, RZ, R0 ;  /* 0x000000ffff027224 */ /* 0x000fe400078e0000 */
[----:B------:R-:W-:-:S04]  /*1140*/  IMAD.MOV.U32 R3, RZ, RZ, 0x0 ;  /* 0x00000000ff037424 */ /* 0x000fc800078e00ff */
[----:B------:R-:W-:Y:S05]  /*1150*/  RET.REL.NODEC R2 `(_Z4trapPfi) ;  /* 0xffffffec02a87950 */ /* 0x000fea0003c3ffff */
        .type           $_Z4trapPfi$__internal_trig_reduction_slowpathd,@function
        .size           $_Z4trapPfi$__internal_trig_reduction_slowpathd,(.L_x_54 - $_Z4trapPfi$__internal_trig_reduction_slowpathd)
$_Z4trapPfi$__internal_trig_reduction_slowpathd:
[----:B------:R-:W-:Y:S01]  /*1160*/  SHF.R.U32.HI R0, RZ, 0x14, R16 ;  /* 0x00000014ff007819 */ /* 0x000fe20000011610 */
        /* <DEDUP_REMOVED lines=8> */
[----:B------:R-:W-:-:S03]  /*11f0*/  CS2R R18, SRZ ;  /* 0x0000000000127805 */ /* 0x000fc6000001ff00 */
[----:B------:R-:W-:Y:S02]  /*1200*/  SHF.R.U32.HI R6, RZ, 0x6, R2 ;  /* 0x00000006ff067819 */ /* 0x000fe40000011602 */
[----:B------:R-:W-:Y:S02]  /*1210*/  ISETP.GE.U32.AND P0, PT, R2, 0x80, PT ;  /* 0x000000800200780c */ /* 0x000fe40003f06070 */
[C---:B------:R-:W-:Y:S02]  /*1220*/  IADD3 R7, PT, PT, -R6.reuse, 0x13, RZ ;  /* 0x0000001306077810 */ /* 0x040fe40007ffe1ff */
[----:B------:R-:W-:Y:S02]  /*1230*/  IADD3 R15, PT, PT, -R6, 0xf, RZ ;  /* 0x0000000f060f7810 */ /* 0x000fe40007ffe1ff */
        /* <DEDUP_REMOVED lines=10> */
[----:B------:R-:W-:-:S07]  /*12e0*/  LOP3.LUT R11, R11, 0x80000000, RZ, 0xfc, !PT ;  /* 0x800000000b0b7812 */ /* 0x000fce00078efcff */
.L_x_47:
[----:B------:R-:W1:Y:S01]  /*12f0*/  LDC.64 R2, c[0x4][0x40] ;  /* 0x01001000ff027b82 */ /* 0x000e620000000a00 */
[----:B0-----:R-:W-:Y:S02]  /*1300*/  R2UR UR10, R4 ;  /* 0x00000000040a72ca */ /* 0x001fe400000e0000 */
[----:B------:R-:W-:Y:S01]  /*1310*/  R2UR UR11, R5 ;  /* 0x00000000050b72ca */ /* 0x000fe200000e0000 */
[----:B-1----:R-:W-:-:S12]  /*1320*/  IMAD.WIDE R2, R15, 0x8, R2 ;  /* 0x000000080f027825 */ /* 0x002fd800078e0202 */
        /* <DEDUP_REMOVED lines=25> */
.L_x_46:
[----:B------:R-:W-:-:S07]  /*14c0*/  IMAD.MOV.U32 R15, RZ, RZ, R7 ;  /* 0x000000ffff0f7224 */ /* 0x000fce00078e0007 */
.L_x_45:
[----:B------:R-:W-:Y:S05]  /*14d0*/  BSYNC.RECONVERGENT B2 ;  /* 0x0000000000027941 */ /* 0x000fea0003800200 */
.L_x_44:
        /* <DEDUP_REMOVED lines=19> */
[----:B0-----:R-:W-:Y:S02]  /*1610*/  @P0 SHF.R.U64 R18, R13, R0, R15 ;  /* 0x000000000d120219 */ /* 0x001fe4000000120f */
        /* <DEDUP_REMOVED lines=24> */
[----:B------:R-:W0:Y:S02]  /*17a0*/  FLO.U32 R3, R3 ;  /* 0x0000000300037300 */ /* 0x000e2400000e0000 */
[C---:B0-----:R-:W-:Y:S02]  /*17b0*/  IADD3 R7, PT, PT, -R3.reuse, 0x1f, RZ ;  /* 0x0000001f03077810 */ /* 0x041fe40007ffe1ff */
[----:B------:R-:W-:-:S03]  /*17c0*/  IADD3 R0, PT, PT, -R3, 0x3f, RZ ;  /* 0x0000003f03007810 */ /* 0x000fc60007ffe1ff */
[----:B------:R-:W-:-:S05]  /*17d0*/  @P1 IMAD.MOV R0, RZ, RZ, R7 ;  /* 0x000000ffff001224 */ /* 0x000fca00078e0207 */
[----:B------:R-:W-:-:S13]  /*17e0*/  ISETP.NE.AND P1, PT, R0, RZ, PT ;  /* 0x000000ff0000720c */ /* 0x000fda0003f25270 */
[----:B------:R-:W-:Y:S05]  /*17f0*/  @!P1 BRA `(.L_x_49) ;  /* 0x0000000000289947 */ /* 0x000fea0003800000 */
[--C-:B------:R-:W-:Y:S02]  /*1800*/  SHF.R.U64 R7, R8, 0x1, R9.reuse ;  /* 0x0000000108077819 */ /* 0x100fe40000001209 */
[C---:B------:R-:W-:Y:S02]  /*1810*/  LOP3.LUT R3, R0.reuse, 0x3f, RZ, 0xc0, !PT ;  /* 0x0000003f00037812 */ /* 0x040fe400078ec0ff */
        /* <DEDUP_REMOVED lines=8> */
.L_x_49:
[----:B------:R-:W-:Y:S05]  /*18a0*/  BSYNC.RECONVERGENT B2 ;  /* 0x0000000000027941 */ /* 0x000fea0003800200 */
.L_x_48:
[----:B------:R-:W-:Y:S01]  /*18b0*/  IMAD.WIDE.U32 R8, R13, 0x2168c235, RZ ;  /* 0x2168c2350d087825 */ /* 0x000fe200078e00ff */
[----:B------:R-:W-:-:S03]  /*18c0*/  SHF.R.U32.HI R5, RZ, 0x1e, R5 ;  /* 0x0000001eff057819 */ /* 0x000fc60000011605 */
[----:B------:R-:W-:Y:S01]  /*18d0*/  IMAD.MOV.U32 R6, RZ, RZ, R9 ;  /* 0x000000ffff067224 */ /* 0x000fe200078e0009 */
[----:B------:R-:W-:Y:S01]  /*18e0*/  IADD3 RZ, P1, PT, R8, R8, RZ ;  /* 0x0000000808ff7210 */ /* 0x000fe20007f3e0ff */
[----:B------:R-:W-:Y:S01]  /*18f0*/  IMAD.MOV.U32 R7, RZ, RZ, RZ ;  /* 0x000000ffff077224 */ /* 0x000fe200078e00ff */
[----:B------:R-:W-:Y:S01]  /*1900*/  LEA.HI R4, R4, R5, RZ, 0x1 ;  /* 0x0000000504047211 */ /* 0x000fe200078f08ff */
        /* <DEDUP_REMOVED lines=19> */
[----:B------:R-:W-:-:S02]  /*1a40*/  @!P0 LOP3.LUT R16, R16, 0x80000000, RZ, 0x3c, !PT ;  /* 0x8000000010108812 */ /* 0x000fc400078e3cff */
[----:B------:R-:W-:Y:S01]  /*1a50*/  SHF.R.U64 R2, R2, 0xa, R7 ;  /* 0x0000000a02027819 */ /* 0x000fe20000001207 */
[----:B------:R-:W-:-:S03]  /*1a60*/  IMAD.SHL.U32 R3, R3, 0x100000, RZ ;  /* 0x0010000003037824 */ /* 0x000fc600078e00ff */
[----:B------:R-:W-:-:S03]  /*1a70*/  IADD3 R2, P2, PT, R2, 0x1, RZ ;  /* 0x0000000102027810 */ /* 0x000fc60007f5e0ff */
[----:B------:R-:W-:Y:S01]  /*1a80*/  @P1 IMAD.MOV R4, RZ, RZ, -R4 ;  /* 0x000000ffff041224 */ /* 0x000fe200078e0a04 */
[----:B------:R-:W-:-:S04]  /*1a90*/  LEA.HI.X R7, R7, RZ, RZ, 0x16, P2 ;  /* 0x000000ff07077211 */ /* 0x000fc800010fb4ff */
[--C-:B------:R-:W-:Y:S02]  /*1aa0*/  SHF.R.U64 R0, R2, 0x1, R7.reuse ;  /* 0x0000000102007819 */ /* 0x100fe40000001207 */
[----:B------:R-:W-:Y:S02]  /*1ab0*/  SHF.R.U32.HI R2, RZ, 0x1, R7 ;  /* 0x00000001ff027819 */ /* 0x000fe40000011607 */
[----:B------:R-:W-:-:S04]  /*1ac0*/  IADD3 R8, P2, P3, RZ, RZ, R0 ;  /* 0x000000ffff087210 */ /* 0x000fc80007b5e000 */
[----:B------:R-:W-:-:S04]  /*1ad0*/  IADD3.X R3, PT, PT, R3, 0x3fe00000, R2, P2, P3 ;  /* 0x3fe0000003037810 */ /* 0x000fc800017e6402 */
[----:B------:R-:W-:-:S07]  /*1ae0*/  LOP3.LUT R9, R3, R16, RZ, 0xfc, !PT ;  /* 0x0000001003097212 */ /* 0x000fce00078efcff */
.L_x_43:
[----:B------:R-:W-:Y:S02]  /*1af0*/  IMAD.MOV.U32 R15, RZ, RZ, 0x0 ;  /* 0x00000000ff0f7424 */ /* 0x000fe400078e00ff */
[----:B------:R-:W-:Y:S02]  /*1b00*/  IMAD.MOV.U32 R0, RZ, RZ, R4 ;  /* 0x000000ffff007224 */ /* 0x000fe400078e0004 */
[----:B------:R-:W-:Y:S05]  /*1b10*/  RET.REL.NODEC R14 `(_Z4trapPfi) ;  /* 0xffffffe40e387950 */ /* 0x000fea0003c3ffff */
.L_x_50:
        /* <DEDUP_REMOVED lines=14> */
.L_x_54:


//--------------------- .nv.global.init           --------------------------
	.section	.nv.global.init,"aw",@progbits
	.align	16
.nv.global.init:
	.type		__cudart_sin_cos_coeffs,@object
	.size		__cudart_sin_cos_coeffs,(__cudart_i2opi_d - __cudart_sin_cos_coeffs)
__cudart_sin_cos_coeffs:
        /*0000*/ 	.byte	0x46, 0xd2, 0xb0, 0x2c, 0xf1, 0xe5, 0x5a, 0xbe, 0x92, 0xe3, 0xac, 0x69, 0xe3, 0x1d, 0xc7, 0x3e
        /*0010*/ 	.byte	0xa1, 0x62, 0xdb, 0x19, 0xa0, 0x01, 0x2a, 0xbf, 0x18, 0x08, 0x11, 0x11, 0x11, 0x11, 0x81, 0x3f
        /*0020*/ 	.byte	0x54, 0x55, 0x55, 0x55, 0x55, 0x55, 0xc5, 0xbf, 0x00, 0x00, 0x00, 0x00, 0x00, 0x00, 0x00, 0x00
        /*0030*/ 	.byte	0x00, 0x00, 0x00, 0x00, 0x00, 0x00, 0x00, 0x00, 0x64, 0x81, 0xfd, 0x20, 0x83, 0xff, 0xa8, 0xbd
        /*0040*/ 	.byte	0x28, 0x85, 0xef, 0xc1, 0xa7, 0xee, 0x21, 0x3e, 0xd9, 0xe6, 0x06, 0x8e, 0x4f, 0x7e, 0x92, 0xbe
        /*0050*/ 	.byte	0xe9, 0xbc, 0xdd, 0x19, 0xa0, 0x01, 0xfa, 0x3e, 0x47, 0x5d, 0xc1, 0x16, 0x6c, 0xc1, 0x56, 0xbf
        /*0060*/ 	.byte	0x51, 0x55, 0x55, 0x55, 0x55, 0x55, 0xa5, 0x3f, 0x00, 0x00, 0x00, 0x00, 0x00, 0x00, 0xe0, 0xbf
        /*0070*/ 	.byte	0x00, 0x00, 0x00, 0x00, 0x00, 0x00, 0xf0, 0x3f, 0x00, 0x00, 0x00, 0x00, 0x00, 0x00, 0x00, 0x00
	.type		__cudart_i2opi_d,@object
	.size		__cudart_i2opi_d,(mrg32k3aM1SubSeq - __cudart_i2opi_d)
__cudart_i2opi_d:
        /* <DEDUP_REMOVED lines=9> */
	.type		mrg32k3aM1SubSeq,@object
	.size		mrg32k3aM1SubSeq,(mrg32k3aM2SubSeq - mrg32k3aM1SubSeq)
mrg32k3aM1SubSeq:
        /* <DEDUP_REMOVED lines=126> */
	.type		mrg32k3aM2SubSeq,@object
	.size		mrg32k3aM2SubSeq,(mrg32k3aM1 - mrg32k3aM2SubSeq)
mrg32k3aM2SubSeq:
        /* <DEDUP_REMOVED lines=126> */
	.type		mrg32k3aM1,@object
	.size		mrg32k3aM1,(mrg32k3aM1Seq - mrg32k3aM1)
mrg32k3aM1:
        /* <DEDUP_REMOVED lines=144> */
	.type		mrg32k3aM1Seq,@object
	.size		mrg32k3aM1Seq,(mrg32k3aM2 - mrg32k3aM1Seq)
mrg32k3aM1Seq:
        /* <DEDUP_REMOVED lines=144> */
	.type		mrg32k3aM2,@object
	.size		mrg32k3aM2,(mrg32k3aM2Seq - mrg32k3aM2)
mrg32k3aM2:
        /* <DEDUP_REMOVED lines=144> */
	.type		mrg32k3aM2Seq,@object
	.size		mrg32k3aM2Seq,(precalc_xorwow_matrix - mrg32k3aM2Seq)
mrg32k3aM2Seq:
        /* <DEDUP_REMOVED lines=144> */
	.type		precalc_xorwow_matrix,@object
	.size		precalc_xorwow_matrix,(precalc_xorwow_offset_matrix - precalc_xorwow_matrix)
precalc_xorwow_matrix:
        /* <DEDUP_REMOVED lines=6400> */
	.type		precalc_xorwow_offset_matrix,@object
	.size		precalc_xorwow_offset_matrix,(.L_1 - precalc_xorwow_offset_matrix)
precalc_xorwow_offset_matrix:
        /* <DEDUP_REMOVED lines=6400> */
.L_1:


//--------------------- .nv.shared._Z2mcPfii      --------------------------
	.section	.nv.shared._Z2mcPfii,"aw",@nobits
	.sectionflags	@""
	.align	4
.nv.shared._Z2mcPfii:
	.zero		3072


//--------------------- .nv.shared.reserved.0     --------------------------
	.section	.nv.shared.reserved.0,"aw",@nobits
	.weak		__nv_reservedSMEM_offset_0_alias
	.size		__nv_reservedSMEM_offset_0_alias, 0, 64
	.other		__nv_reservedSMEM_offset_0_alias,@"STO_CUDA_RESERVED_SHARED STV_DEFAULT"
__nv_reservedSMEM_offset_0_alias:
	.zero		0
	.zero		64


//--------------------- .nv.shared._Z4trapPfi     --------------------------
	.section	.nv.shared._Z4trapPfi,"aw",@nobits
	.sectionflags	@""
	.align	4
.nv.shared._Z4trapPfi:
	.zero		3072


//--------------------- .nv.constant0._Z2mcPfii   --------------------------
	.section	.nv.constant0._Z2mcPfii,"a",@progbits
	.sectionflags	@""
	.align	4
.nv.constant0._Z2mcPfii:
	.zero		912


//--------------------- .nv.constant0._Z4trapPfi  --------------------------
	.section	.nv.constant0._Z4trapPfi,"a",@progbits
	.sectionflags	@""
	.align	4
.nv.constant0._Z4trapPfi:
	.zero		908


//--------------------- SYMBOLS --------------------------

	.type		.nv.reservedSmem.offset0,@object
	.size		.nv.reservedSmem.offset0,0x4
	.type		.nv.reservedSmem.cap,@object
	.size		.nv.reservedSmem.cap,0x4
